	.headerflags	@"EF_CUDA_TEXMODE_UNIFIED EF_CUDA_64BIT_ADDRESS EF_CUDA_ACCELERATORS EF_CUDA_SM90 EF_CUDA_VIRTUAL_SM(EF_CUDA_SM90)"
	.elftype	@"ET_EXEC"


//--------------------- .nv.info                  --------------------------
	.section	.nv.info,"",@"SHT_CUDA_INFO"
	.align	4


	//----- nvinfo : EIATTR_REGCOUNT
	.align		4
        /*0000*/ 	.byte	0x04, 0x2f
        /*0002*/ 	.short	(.L_2 - .L_1)
	.align		4
.L_1:
        /*0004*/ 	.word	index@(triton_)
        /*0008*/ 	.word	0x00000020


	//----- nvinfo : EIATTR_MIN_STACK_SIZE
	.align		4
.L_2:
        /*000c*/ 	.byte	0x04, 0x12
        /*000e*/ 	.short	(.L_4 - .L_3)
	.align		4
.L_3:
        /*0010*/ 	.word	index@(triton_)
        /*0014*/ 	.word	0x00000000


	//----- nvinfo : EIATTR_FRAME_SIZE
	.align		4
.L_4:
        /*0018*/ 	.byte	0x04, 0x11
        /*001a*/ 	.short	(.L_6 - .L_5)
	.align		4
.L_5:
        /*001c*/ 	.word	index@(triton_)
        /*0020*/ 	.word	0x00000000


	//----- nvinfo : EIATTR_MIN_STACK_SIZE
	.align		4
.L_6:
        /*0024*/ 	.byte	0x04, 0x12
        /*0026*/ 	.short	(.L_8 - .L_7)
	.align		4
.L_7:
        /*0028*/ 	.word	index@(triton_)
        /*002c*/ 	.word	0x00000000
.L_8:


//--------------------- .nv.info.triton_          --------------------------
	.section	.nv.info.triton_,"",@"SHT_CUDA_INFO"
	.sectionflags	@""
	.align	4


	//----- nvinfo : EIATTR_CUDA_API_VERSION
	.align		4
        /*0000*/ 	.byte	0x04, 0x37
        /*0002*/ 	.short	(.L_10 - .L_9)
.L_9:
        /*0004*/ 	.word	0x0000007c


	//----- nvinfo : EIATTR_KPARAM_INFO
	.align		4
.L_10:
        /*0008*/ 	.byte	0x04, 0x17
        /*000a*/ 	.short	(.L_12 - .L_11)
.L_11:
        /*000c*/ 	.word	0x00000000
        /*0010*/ 	.short	0x0006
        /*0012*/ 	.short	0x0028
        /*0014*/ 	.byte	0x00, 0xf0, 0x11, 0x00


	//----- nvinfo : EIATTR_KPARAM_INFO
	.align		4
.L_12:
        /*0018*/ 	.byte	0x04, 0x17
        /*001a*/ 	.short	(.L_14 - .L_13)
.L_13:
        /*001c*/ 	.word	0x00000000
        /*0020*/ 	.short	0x0005
        /*0022*/ 	.short	0x0024
        /*0024*/ 	.byte	0x00, 0xf0, 0x11, 0x00


	//----- nvinfo : EIATTR_KPARAM_INFO
	.align		4
.L_14:
        /*0028*/ 	.byte	0x04, 0x17
        /*002a*/ 	.short	(.L_16 - .L_15)
.L_15:
        /*002c*/ 	.word	0x00000000
        /*0030*/ 	.short	0x0004
        /*0032*/ 	.short	0x0020
        /*0034*/ 	.byte	0x00, 0xf0, 0x11, 0x00


	//----- nvinfo : EIATTR_KPARAM_INFO
	.align		4
.L_16:
        /*0038*/ 	.byte	0x04, 0x17
        /*003a*/ 	.short	(.L_18 - .L_17)
.L_17:
        /*003c*/ 	.word	0x00000000
        /*0040*/ 	.short	0x0003
        /*0042*/ 	.short	0x0018
        /*0044*/ 	.byte	0x00, 0xf0, 0x21, 0x00


	//----- nvinfo : EIATTR_KPARAM_INFO
	.align		4
.L_18:
        /*0048*/ 	.byte	0x04, 0x17
        /*004a*/ 	.short	(.L_20 - .L_19)
.L_19:
        /*004c*/ 	.word	0x00000000
        /*0050*/ 	.short	0x0002
        /*0052*/ 	.short	0x0010
        /*0054*/ 	.byte	0x00, 0xf0, 0x21, 0x00


	//----- nvinfo : EIATTR_KPARAM_INFO
	.align		4
.L_20:
        /*0058*/ 	.byte	0x04, 0x17
        /*005a*/ 	.short	(.L_22 - .L_21)
.L_21:
        /*005c*/ 	.word	0x00000000
        /*0060*/ 	.short	0x0001
        /*0062*/ 	.short	0x0008
        /*0064*/ 	.byte	0x00, 0xf0, 0x21, 0x00


	//----- nvinfo : EIATTR_KPARAM_INFO
	.align		4
.L_22:
        /*0068*/ 	.byte	0x04, 0x17
        /*006a*/ 	.short	(.L_24 - .L_23)
.L_23:
        /*006c*/ 	.word	0x00000000
        /*0070*/ 	.short	0x0000
        /*0072*/ 	.short	0x0000
        /*0074*/ 	.byte	0x00, 0xf0, 0x21, 0x00


	//----- nvinfo : EIATTR_SPARSE_MMA_MASK
	.align		4
.L_24:
        /*0078*/ 	.byte	0x03, 0x50
        /*007a*/ 	.short	0x0000


	//----- nvinfo : EIATTR_MAXREG_COUNT
	.align		4
        /*007c*/ 	.byte	0x03, 0x1b
        /*007e*/ 	.short	0x00ff


	//----- nvinfo : EIATTR_COOP_GROUP_MASK_REGIDS
	.align		4
        /*0080*/ 	.byte	0x04, 0x29
        /*0082*/ 	.short	(.L_26 - .L_25)


	//   ....[0]....
.L_25:
        /*0084*/ 	.word	0xffffffff


	//   ....[1]....
        /*0088*/ 	.word	0xffffffff


	//   ....[2]....
        /*008c*/ 	.word	0xffffffff


	//   ....[3]....
        /*0090*/ 	.word	0xffffffff


	//   ....[4]....
        /*0094*/ 	.word	0xffffffff


	//   ....[5]....
        /*0098*/ 	.word	0xffffffff


	//   ....[6]....
        /*009c*/ 	.word	0xffffffff


	//   ....[7]....
        /*00a0*/ 	.word	0xffffffff


	//   ....[8]....
        /*00a4*/ 	.word	0xffffffff


	//   ....[9]....
        /*00a8*/ 	.word	0xffffffff


	//   ....[10]....
        /*00ac*/ 	.word	0xffffffff


	//   ....[11]....
        /*00b0*/ 	.word	0xffffffff


	//   ....[12]....
        /*00b4*/ 	.word	0xffffffff


	//   ....[13]....
        /*00b8*/ 	.word	0xffffffff


	//   ....[14]....
        /*00bc*/ 	.word	0xffffffff


	//   ....[15]....
        /*00c0*/ 	.word	0xffffffff


	//   ....[16]....
        /*00c4*/ 	.word	0xffffffff


	//   ....[17]....
        /*00c8*/ 	.word	0xffffffff


	//   ....[18]....
        /*00cc*/ 	.word	0xffffffff


	//----- nvinfo : EIATTR_COOP_GROUP_INSTR_OFFSETS
	.align		4
.L_26:
        /*00d0*/ 	.byte	0x04, 0x28
        /*00d2*/ 	.short	(.L_28 - .L_27)


	//   ....[0]....
.L_27:
        /*00d4*/ 	.word	0x00000bc0


	//   ....[1]....
        /*00d8*/ 	.word	0x00000c20


	//   ....[2]....
        /*00dc*/ 	.word	0x00000d30


	//   ....[3]....
        /*00e0*/ 	.word	0x00000db0


	//   ....[4]....
        /*00e4*/ 	.word	0x00000e40


	//   ....[5]....
        /*00e8*/ 	.word	0x00000eb0


	//   ....[6]....
        /*00ec*/ 	.word	0x00000fa0


	//   ....[7]....
        /*00f0*/ 	.word	0x00001030


	//   ....[8]....
        /*00f4*/ 	.word	0x000010f0


	//   ....[9]....
        /*00f8*/ 	.word	0x00001150


	//   ....[10]....
        /*00fc*/ 	.word	0x00001280


	//   ....[11]....
        /*0100*/ 	.word	0x00001290


	//   ....[12]....
        /*0104*/ 	.word	0x000012a0


	//   ....[13]....
        /*0108*/ 	.word	0x000012e0


	//   ....[14]....
        /*010c*/ 	.word	0x00001430


	//   ....[15]....
        /*0110*/ 	.word	0x00001470


	//   ....[16]....
        /*0114*/ 	.word	0x000014a0


	//   ....[17]....
        /*0118*/ 	.word	0x00001570


	//   ....[18]....
        /*011c*/ 	.word	0x000015d0


	//----- nvinfo : EIATTR_EXIT_INSTR_OFFSETS
	.align		4
.L_28:
        /*0120*/ 	.byte	0x04, 0x1c
        /*0122*/ 	.short	(.L_30 - .L_29)


	//   ....[0]....
.L_29:
        /*0124*/ 	.word	0x00001d30


	//----- nvinfo : EIATTR_MAX_THREADS
	.align		4
.L_30:
        /*0128*/ 	.byte	0x04, 0x05
        /*012a*/ 	.short	(.L_32 - .L_31)
.L_31:
        /*012c*/ 	.word	0x00000100
        /*0130*/ 	.word	0x00000001
        /*0134*/ 	.word	0x00000001


	//----- nvinfo : EIATTR_CBANK_PARAM_SIZE
	.align		4
.L_32:
        /*0138*/ 	.byte	0x03, 0x19
        /*013a*/ 	.short	0x002c


	//----- nvinfo : EIATTR_PARAM_CBANK
	.align		4
        /*013c*/ 	.byte	0x04, 0x0a
        /*013e*/ 	.short	(.L_34 - .L_33)
	.align		4
.L_33:
        /*0140*/ 	.word	index@(.nv.constant0.triton_)
        /*0144*/ 	.short	0x0210
        /*0146*/ 	.short	0x002c


	//----- nvinfo : EIATTR_SW_WAR
	.align		4
.L_34:
        /*0148*/ 	.byte	0x04, 0x36
        /*014a*/ 	.short	(.L_36 - .L_35)
.L_35:
        /*014c*/ 	.word	0x00000008
.L_36:


//--------------------- .nv.callgraph             --------------------------
	.section	.nv.callgraph,"",@"SHT_CUDA_CALLGRAPH"
	.align	4
	.sectionentsize	8
	.align		4
        /*0000*/ 	.word	0x00000000
	.align		4
        /*0004*/ 	.word	0xffffffff
	.align		4
        /*0008*/ 	.word	0x00000000
	.align		4
        /*000c*/ 	.word	0xfffffffe
	.align		4
        /*0010*/ 	.word	0x00000000
	.align		4
        /*0014*/ 	.word	0xfffffffd
	.align		4
        /*0018*/ 	.word	0x00000000
	.align		4
        /*001c*/ 	.word	0xfffffffc


//--------------------- .nv.constant4             --------------------------
	.section	.nv.constant4,"a",@progbits
	.align	8
	.align		8
.nv.constant4:
        /*0000*/ 	.dword	_$_str


//--------------------- .text.triton_             --------------------------
	.section	.text.triton_,"ax",@progbits
	.sectionflags	@"SHF_BARRIERS=1"
	.align	128
        .global         triton_
        .type           triton_,@function
        .size           triton_,(.L_x_2 - triton_)
        .other          triton_,@"STO_CUDA_ENTRY STV_DEFAULT"
triton_:
.text.triton_:
[----:B------:R-:W0:Y:S01]  /*0000*/  LDC R1, c[0x0][0x28] ;  /* 0x00000a00ff017b82 */ /* 0x000e220000000800 */
[----:B------:R-:W1:Y:S07]  /*0010*/  S2R R15, SR_TID.X ;  /* 0x00000000000f7919 */ /* 0x000e6e0000002100 */
[----:B------:R-:W2:Y:S01]  /*0020*/  LDC.64 R2, c[0x0][0x218] ;  /* 0x00008600ff027b82 */ /* 0x000ea20000000a00 */
[----:B------:R-:W-:Y:S01]  /*0030*/  ULDC.64 UR4, c[0x0][0x230] ;  /* 0x00008c0000047ab9 */ /* 0x000fe20000000a00 */
[----:B------:R-:W-:Y:S01]  /*0040*/  CS2R R8, SRZ ;  /* 0x0000000000087805 */ /* 0x000fe2000001ff00 */
[----:B------:R-:W3:Y:S01]  /*0050*/  S2R R5, SR_CTAID.X ;  /* 0x0000000000057919 */ /* 0x000ee20000002500 */
[----:B------:R-:W-:Y:S01]  /*0060*/  CS2R R6, SRZ ;  /* 0x0000000000067805 */ /* 0x000fe2000001ff00 */
[----:B------:R-:W-:Y:S01]  /*0070*/  ULDC.64 UR6, c[0x0][0x208] ;  /* 0x0000820000067ab9 */ /* 0x000fe20000000a00 */
[----:B------:R-:W-:-:S02]  /*0080*/  CS2R R10, SRZ ;  /* 0x00000000000a7805 */ /* 0x000fc4000001ff00 */
[----:B------:R-:W-:Y:S02]  /*0090*/  CS2R R12, SRZ ;  /* 0x00000000000c7805 */ /* 0x000fe4000001ff00 */
[----:B-1----:R-:W-:Y:S02]  /*00a0*/  SHF.L.U32 R17, R15, 0x2, RZ ;  /* 0x000000020f117819 */ /* 0x002fe400000006ff */
[C---:B---3--:R-:W-:Y:S02]  /*00b0*/  ISETP.GE.AND P2, PT, R5.reuse, UR4, PT ;  /* 0x0000000405007c0c */ /* 0x048fe4000bf46270 */
[----:B------:R-:W-:Y:S02]  /*00c0*/  ISETP.GE.AND P1, PT, R5, UR5, PT ;  /* 0x0000000505007c0c */ /* 0x000fe4000bf26270 */
[----:B------:R-:W-:Y:S02]  /*00d0*/  LOP3.LUT R14, R17, 0x3fc, RZ, 0xc0, !PT ;  /* 0x000003fc110e7812 */ /* 0x000fe400078ec0ff */
[----:B------:R-:W-:-:S02]  /*00e0*/  ISETP.LT.AND P3, PT, R5, UR5, !P2 ;  /* 0x0000000505007c0c */ /* 0x000fc4000d761270 */
[C---:B------:R-:W-:Y:S01]  /*00f0*/  ISETP.GE.AND P4, PT, R5.reuse, UR4, !P1 ;  /* 0x0000000405007c0c */ /* 0x040fe2000cf86270 */
[----:B------:R-:W-:-:S04]  /*0100*/  IMAD R14, R5, 0xc00, R14 ;  /* 0x00000c00050e7824 */ /* 0x000fc800078e020e */
[----:B--2---:R-:W-:Y:S01]  /*0110*/  IMAD.WIDE R20, R14, 0x2, R2 ;  /* 0x000000020e147825 */ /* 0x004fe200078e0202 */
[----:B------:R-:W-:-:S05]  /*0120*/  IADD3 R23, R14, 0x400, RZ ;  /* 0x000004000e177810 */ /* 0x000fca0007ffe0ff */
[----:B------:R-:W-:Y:S01]  /*0130*/  IMAD.WIDE R22, R23, 0x2, R2 ;  /* 0x0000000217167825 */ /* 0x000fe200078e0202 */
[----:B------:R-:W2:Y:S04]  /*0140*/  @P3 LDG.E.EL.64 R8, desc[UR6][R20.64] ;  /* 0x0000000614083981 */ /* 0x000ea8000c2e1b00 */
[----:B------:R-:W3:Y:S01]  /*0150*/  @P4 LDG.E.EL.64 R6, desc[UR6][R20.64] ;  /* 0x0000000614064981 */ /* 0x000ee2000c2e1b00 */
[----:B------:R-:W-:-:S03]  /*0160*/  IADD3 R25, R14, 0x800, RZ ;  /* 0x000008000e197810 */ /* 0x000fc60007ffe0ff */
[----:B------:R-:W4:Y:S04]  /*0170*/  @P3 LDG.E.EL.64 R10, desc[UR6][R22.64] ;  /* 0x00000006160a3981 */ /* 0x000f28000c2e1b00 */
[----:B------:R1:W5:Y:S01]  /*0180*/  @P4 LDG.E.EL.64 R12, desc[UR6][R22.64] ;  /* 0x00000006160c4981 */ /* 0x000362000c2e1b00 */
[----:B------:R-:W-:Y:S01]  /*0190*/  IMAD.WIDE R24, R25, 0x2, R2 ;  /* 0x0000000219187825 */ /* 0x000fe200078e0202 */
[----:B------:R-:W-:Y:S02]  /*01a0*/  CS2R R4, SRZ ;  /* 0x0000000000047805 */ /* 0x000fe4000001ff00 */
[----:B------:R-:W-:-:S04]  /*01b0*/  CS2R R2, SRZ ;  /* 0x0000000000027805 */ /* 0x000fc8000001ff00 */
[----:B------:R-:W5:Y:S04]  /*01c0*/  @P3 LDG.E.EL.64 R4, desc[UR6][R24.64] ;  /* 0x0000000618043981 */ /* 0x000f68000c2e1b00 */
[----:B------:R1:W5:Y:S01]  /*01d0*/  @P4 LDG.E.EL.64 R2, desc[UR6][R24.64] ;  /* 0x0000000618024981 */ /* 0x000362000c2e1b00 */
[----:B------:R-:W-:Y:S01]  /*01e0*/  HFMA2.MMA R26, -RZ, RZ, 2, 0 ;  /* 0x40000000ff1a7435 */ /* 0x000fe200000001ff */
[----:B------:R-:W1:Y:S01]  /*01f0*/  S2UR UR5, SR_CgaCtaId ;  /* 0x00000000000579c3 */ /* 0x000e620000008800 */
[----:B------:R-:W-:-:S08]  /*0200*/  UMOV UR4, 0x400 ;  /* 0x0000040000047882 */ /* 0x000fd00000000000 */
[----:B------:R-:W-:-:S05]  /*0210*/  FSEL R26, R26, 1, !P1 ;  /* 0x3f8000001a1a7808 */ /* 0x000fca0004800000 */
[----:B-1----:R-:W-:Y:S01]  /*0220*/  FADD R22, R26, 1 ;  /* 0x3f8000001a167421 */ /* 0x002fe20000000000 */
[----:B0-----:R-:W-:Y:S01]  /*0230*/  UPRMT UR4, UR5, 0x654, UR4 ;  /* 0x0000065405047896 */ /* 0x001fe20008000004 */
[----:B--2---:R-:W-:Y:S02]  /*0240*/  SEL R9, R9, RZ, P3 ;  /* 0x000000ff09097207 */ /* 0x004fe40001800000 */
[----:B---3--:R-:W-:-:S03]  /*0250*/  SEL R20, R7, RZ, P4 ;  /* 0x000000ff07147207 */ /* 0x008fc60002000000 */
[C---:B------:R-:W-:Y:S01]  /*0260*/  IMAD.U32 R0, R9.reuse, 0x10000, RZ ;  /* 0x0001000009007824 */ /* 0x040fe200078e00ff */
[----:B------:R-:W0:Y:S01]  /*0270*/  MUFU.RCP R7, R26 ;  /* 0x0000001a00077308 */ /* 0x000e220000001000 */
[----:B------:R-:W-:Y:S02]  /*0280*/  PRMT R9, R9, 0x7632, R9 ;  /* 0x0000763209097816 */ /* 0x000fe40000000009 */
[----:B----4-:R-:W-:Y:S02]  /*0290*/  SEL R11, R11, RZ, P3 ;  /* 0x000000ff0b0b7207 */ /* 0x010fe40001800000 */
[----:B------:R-:W-:Y:S02]  /*02a0*/  @P2 SHF.L.U32 R0, R20, 0x10, RZ ;  /* 0x0000001014002819 */ /* 0x000fe400000006ff */
[----:B-----5:R-:W-:Y:S02]  /*02b0*/  SEL R21, R13, RZ, P4 ;  /* 0x000000ff0d157207 */ /* 0x020fe40002000000 */
[----:B------:R-:W-:-:S02]  /*02c0*/  SHF.L.U32 R23, R11, 0x10, RZ ;  /* 0x000000100b177819 */ /* 0x000fc400000006ff */
[----:B------:R-:W-:Y:S02]  /*02d0*/  FSEL R25, R0, RZ, !P1 ;  /* 0x000000ff00197208 */ /* 0x000fe40004800000 */
[----:B------:R-:W-:Y:S02]  /*02e0*/  @P2 SHF.L.U32 R23, R21, 0x10, RZ ;  /* 0x0000001015172819 */ /* 0x000fe400000006ff */
[----:B------:R-:W-:Y:S02]  /*02f0*/  FSEL R13, R22, 1, !P1 ;  /* 0x3f800000160d7808 */ /* 0x000fe40004800000 */
[----:B------:R-:W-:Y:S01]  /*0300*/  SEL R5, R5, RZ, P3 ;  /* 0x000000ff05057207 */ /* 0x000fe20001800000 */
[----:B------:R-:W-:Y:S01]  /*0310*/  FADD R0, -R25, R23 ;  /* 0x0000001719007221 */ /* 0x000fe20000000100 */
[----:B------:R-:W-:Y:S02]  /*0320*/  SEL R3, R3, RZ, P4 ;  /* 0x000000ff03037207 */ /* 0x000fe40002000000 */
[----:B------:R-:W1:Y:S01]  /*0330*/  MUFU.RCP R13, R13 ;  /* 0x0000000d000d7308 */ /* 0x000e620000001000 */
[----:B0-----:R-:W-:Y:S01]  /*0340*/  FFMA R26, R0, R7, R25 ;  /* 0x00000007001a7223 */ /* 0x001fe20000000019 */
[----:B------:R-:W-:Y:S01]  /*0350*/  SHF.L.U32 R24, R5, 0x10, RZ ;  /* 0x0000001005187819 */ /* 0x000fe200000006ff */
[----:B------:R-:W-:Y:S01]  /*0360*/  @P2 IMAD.U32 R24, R3, 0x10000, RZ ;  /* 0x0001000003182824 */ /* 0x000fe200078e00ff */
[----:B------:R-:W-:Y:S01]  /*0370*/  SEL R10, R10, RZ, P3 ;  /* 0x000000ff0a0a7207 */ /* 0x000fe20001800000 */
[----:B------:R-:W-:Y:S01]  /*0380*/  FADD R25, R23, -R26 ;  /* 0x8000001a17197221 */ /* 0x000fe20000000000 */
[----:B------:R-:W-:-:S02]  /*0390*/  FSEL R27, R26, RZ, !P1 ;  /* 0x000000ff1a1b7208 */ /* 0x000fc40004800000 */
[----:B------:R-:W-:Y:S02]  /*03a0*/  SEL R12, R12, RZ, P4 ;  /* 0x000000ff0c0c7207 */ /* 0x000fe40002000000 */
[----:B------:R-:W-:Y:S01]  /*03b0*/  SEL R4, R4, RZ, P3 ;  /* 0x000000ff04047207 */ /* 0x000fe20001800000 */
[----:B------:R-:W-:Y:S01]  /*03c0*/  FADD R26, -R27, R24 ;  /* 0x000000181b1a7221 */ /* 0x000fe20000000100 */
[----:B------:R-:W-:Y:S02]  /*03d0*/  SEL R2, R2, RZ, P4 ;  /* 0x000000ff02027207 */ /* 0x000fe40002000000 */
[----:B------:R-:W-:Y:S01]  /*03e0*/  FSEL R22, R22, RZ, !P1 ;  /* 0x000000ff16167208 */ /* 0x000fe20004800000 */
[----:B-1----:R-:W-:Y:S01]  /*03f0*/  FFMA R23, R26, R13, R27 ;  /* 0x0000000d1a177223 */ /* 0x002fe2000000001b */
[----:B------:R-:W-:Y:S01]  /*0400*/  FFMA R27, R0, R25, RZ ;  /* 0x00000019001b7223 */ /* 0x000fe200000000ff */
[----:B------:R-:W-:Y:S02]  /*0410*/  PRMT R20, R20, 0x7632, R20 ;  /* 0x0000763214147816 */ /* 0x000fe40000000014 */
[----:B------:R-:W-:Y:S01]  /*0420*/  FADD R25, R24, -R23 ;  /* 0x8000001718197221 */ /* 0x000fe20000000000 */
[----:B------:R-:W-:-:S02]  /*0430*/  SEL R24, R8, RZ, P3 ;  /* 0x000000ff08187207 */ /* 0x000fc40001800000 */
[----:B------:R-:W-:Y:S01]  /*0440*/  SHF.L.U32 R9, R9, 0x10, RZ ;  /* 0x0000001009097819 */ /* 0x000fe200000006ff */
[----:B------:R-:W-:Y:S01]  /*0450*/  FFMA R8, R26, R25, R27 ;  /* 0x000000191a087223 */ /* 0x000fe2000000001b */
[----:B------:R-:W-:Y:S02]  /*0460*/  SEL R25, R6, RZ, P4 ;  /* 0x000000ff06197207 */ /* 0x000fe40002000000 */
[C---:B------:R-:W-:Y:S02]  /*0470*/  SHF.L.U32 R0, R24.reuse, 0x10, RZ ;  /* 0x0000001018007819 */ /* 0x040fe400000006ff */
[----:B------:R-:W-:Y:S02]  /*0480*/  PRMT R6, R24, 0x7632, R6 ;  /* 0x0000763218067816 */ /* 0x000fe40000000006 */
[C---:B------:R-:W-:Y:S02]  /*0490*/  @P2 SHF.L.U32 R0, R25.reuse, 0x10, RZ ;  /* 0x0000001019002819 */ /* 0x040fe400000006ff */
[----:B------:R-:W-:-:S02]  /*04a0*/  PRMT R25, R25, 0x7632, R25 ;  /* 0x0000763219197816 */ /* 0x000fc40000000019 */
[----:B------:R-:W-:Y:S02]  /*04b0*/  SHF.L.U32 R6, R6, 0x10, RZ ;  /* 0x0000001006067819 */ /* 0x000fe400000006ff */
[----:B------:R-:W-:Y:S01]  /*04c0*/  @P2 SHF.L.U32 R6, R25, 0x10, RZ ;  /* 0x0000001019062819 */ /* 0x000fe200000006ff */
[C---:B------:R-:W-:Y:S01]  /*04d0*/  IMAD.U32 R25, R10.reuse, 0x10000, RZ ;  /* 0x000100000a197824 */ /* 0x040fe200078e00ff */
[----:B------:R-:W-:Y:S02]  /*04e0*/  PRMT R10, R10, 0x7632, R10 ;  /* 0x000076320a0a7816 */ /* 0x000fe4000000000a */
[C---:B------:R-:W-:Y:S02]  /*04f0*/  @P2 SHF.L.U32 R25, R12.reuse, 0x10, RZ ;  /* 0x000000100c192819 */ /* 0x040fe400000006ff */
[----:B------:R-:W-:Y:S02]  /*0500*/  PRMT R12, R12, 0x7632, R12 ;  /* 0x000076320c0c7816 */ /* 0x000fe4000000000c */
[----:B------:R-:W-:-:S02]  /*0510*/  FSEL R27, R0, RZ, !P1 ;  /* 0x000000ff001b7208 */ /* 0x000fc40004800000 */
[----:B------:R-:W-:Y:S02]  /*0520*/  SHF.L.U32 R10, R10, 0x10, RZ ;  /* 0x000000100a0a7819 */ /* 0x000fe400000006ff */
[----:B------:R-:W-:Y:S01]  /*0530*/  @P2 SHF.L.U32 R10, R12, 0x10, RZ ;  /* 0x000000100c0a2819 */ /* 0x000fe200000006ff */
[----:B------:R-:W-:Y:S01]  /*0540*/  FADD R12, -R27, R25 ;  /* 0x000000191b0c7221 */ /* 0x000fe20000000100 */
[----:B------:R-:W-:Y:S02]  /*0550*/  FSEL R29, R6, RZ, !P1 ;  /* 0x000000ff061d7208 */ /* 0x000fe40004800000 */
[----:B------:R-:W-:Y:S01]  /*0560*/  @P2 SHF.L.U32 R9, R20, 0x10, RZ ;  /* 0x0000001014092819 */ /* 0x000fe200000006ff */
[-C--:B------:R-:W-:Y:S01]  /*0570*/  FFMA R24, R12, R7.reuse, R27 ;  /* 0x000000070c187223 */ /* 0x080fe2000000001b */
[----:B------:R-:W-:Y:S02]  /*0580*/  PRMT R11, R11, 0x7632, R11 ;  /* 0x000076320b0b7816 */ /* 0x000fe4000000000b */
[----:B------:R-:W-:Y:S01]  /*0590*/  PRMT R3, R21, 0x7632, R3 ;  /* 0x0000763215037816 */ /* 0x000fe20000000003 */
[----:B------:R-:W-:Y:S01]  /*05a0*/  FADD R0, R25, -R24 ;  /* 0x8000001819007221 */ /* 0x000fe20000000000 */
[----:B------:R-:W-:Y:S01]  /*05b0*/  SHF.L.U32 R25, R4, 0x10, RZ ;  /* 0x0000001004197819 */ /* 0x000fe200000006ff */
[----:B------:R-:W-:Y:S01]  /*05c0*/  @P2 IMAD.U32 R25, R2, 0x10000, RZ ;  /* 0x0001000002192824 */ /* 0x000fe200078e00ff */
[----:B------:R-:W-:Y:S01]  /*05d0*/  PRMT R4, R4, 0x7632, R4 ;  /* 0x0000763204047816 */ /* 0x000fe20000000004 */
[----:B------:R-:W-:Y:S01]  /*05e0*/  FFMA R12, R12, R0, RZ ;  /* 0x000000000c0c7223 */ /* 0x000fe200000000ff */
[----:B------:R-:W-:Y:S01]  /*05f0*/  FADD R0, -R29, R10 ;  /* 0x0000000a1d007221 */ /* 0x000fe20000000100 */
[----:B------:R-:W-:Y:S01]  /*0600*/  PRMT R2, R2, 0x7632, R2 ;  /* 0x0000763202027816 */ /* 0x000fe20000000002 */
[----:B------:R-:W-:Y:S01]  /*0610*/  FMUL R21, R22, 16777216 ;  /* 0x4b80000016157820 */ /* 0x000fe20000400000 */
[----:B------:R-:W-:Y:S01]  /*0620*/  SHF.L.U32 R27, R4, 0x10, RZ ;  /* 0x00000010041b7819 */ /* 0x000fe200000006ff */
[----:B------:R-:W-:Y:S01]  /*0630*/  FFMA R6, R0, R7, R29 ;  /* 0x0000000700067223 */ /* 0x000fe2000000001d */
[----:B------:R-:W-:Y:S01]  /*0640*/  FSEL R4, R24, RZ, !P1 ;  /* 0x000000ff18047208 */ /* 0x000fe20004800000 */
[----:B------:R-:W-:Y:S01]  /*0650*/  IMAD.U32 R20, R11, 0x10000, RZ ;  /* 0x000100000b147824 */ /* 0x000fe200078e00ff */
[----:B------:R-:W-:Y:S01]  /*0660*/  @P2 SHF.L.U32 R27, R2, 0x10, RZ ;  /* 0x00000010021b2819 */ /* 0x000fe200000006ff */
[----:B------:R-:W-:Y:S01]  /*0670*/  FADD R29, R10, -R6 ;  /* 0x800000060a1d7221 */ /* 0x000fe20000000000 */
[----:B------:R-:W-:Y:S01]  /*0680*/  FSEL R6, R6, RZ, !P1 ;  /* 0x000000ff06067208 */ /* 0x000fe20004800000 */
[----:B------:R-:W-:Y:S01]  /*0690*/  FADD R2, -R4, R25 ;  /* 0x0000001904027221 */ /* 0x000fe20000000100 */
[----:B------:R-:W-:Y:S01]  /*06a0*/  @P2 SHF.L.U32 R20, R3, 0x10, RZ ;  /* 0x0000001003142819 */ /* 0x000fe200000006ff */
[----:B------:R-:W-:Y:S01]  /*06b0*/  FFMA R29, R0, R29, RZ ;  /* 0x0000001d001d7223 */ /* 0x000fe200000000ff */
[----:B------:R-:W-:Y:S01]  /*06c0*/  PRMT R5, R5, 0x7632, R5 ;  /* 0x0000763205057816 */ /* 0x000fe20000000005 */
[----:B------:R-:W-:Y:S01]  /*06d0*/  FFMA R4, R2, R13, R4 ;  /* 0x0000000d02047223 */ /* 0x000fe20000000004 */
[----:B------:R-:W-:Y:S01]  /*06e0*/  FADD R10, -R6, R27 ;  /* 0x0000001b060a7221 */ /* 0x000fe20000000100 */
[----:B------:R-:W-:-:S02]  /*06f0*/  FSEL R23, R23, RZ, !P1 ;  /* 0x000000ff17177208 */ /* 0x000fc40004800000 */
[----:B------:R-:W-:Y:S01]  /*0700*/  FADD R25, R25, -R4 ;  /* 0x8000000419197221 */ /* 0x000fe20000000000 */
[----:B------:R-:W-:Y:S01]  /*0710*/  FFMA R6, R10, R13, R6 ;  /* 0x0000000d0a067223 */ /* 0x000fe20000000006 */
[----:B------:R-:W-:Y:S02]  /*0720*/  SHF.L.U32 R5, R5, 0x10, RZ ;  /* 0x0000001005057819 */ /* 0x000fe400000006ff */
[----:B------:R-:W-:Y:S01]  /*0730*/  FFMA R2, R2, R25, R12 ;  /* 0x0000001902027223 */ /* 0x000fe2000000000c */
[----:B------:R-:W-:Y:S01]  /*0740*/  FADD R25, R22, R22 ;  /* 0x0000001616197221 */ /* 0x000fe20000000000 */
[----:B------:R-:W-:Y:S01]  /*0750*/  FADD R27, R27, -R6 ;  /* 0x800000061b1b7221 */ /* 0x000fe20000000000 */
[----:B------:R-:W-:Y:S02]  /*0760*/  FSEL R8, R8, RZ, !P1 ;  /* 0x000000ff08087208 */ /* 0x000fe40004800000 */
[C---:B------:R-:W-:Y:S01]  /*0770*/  FMUL R0, R25.reuse, 16777216 ;  /* 0x4b80000019007820 */ /* 0x040fe20000400000 */
[----:B------:R-:W-:Y:S01]  /*0780*/  FFMA R10, R10, R27, R29 ;  /* 0x0000001b0a0a7223 */ /* 0x000fe2000000001d */
[----:B------:R-:W-:Y:S01]  /*0790*/  FSETP.GEU.AND P0, PT, R25, 1.175494350822287508e-38, PT ;  /* 0x008000001900780b */ /* 0x000fe20003f0e000 */
[----:B------:R-:W-:Y:S01]  /*07a0*/  FADD R27, R22, R25 ;  /* 0x00000019161b7221 */ /* 0x000fe20000000000 */
[----:B------:R-:W-:-:S02]  /*07b0*/  FSEL R29, R9, RZ, !P1 ;  /* 0x000000ff091d7208 */ /* 0x000fc40004800000 */
[----:B------:R-:W-:Y:S01]  /*07c0*/  FSEL R0, R0, R25, !P0 ;  /* 0x0000001900007208 */ /* 0x000fe20004000000 */
[C---:B------:R-:W-:Y:S01]  /*07d0*/  FMUL R12, R27.reuse, 16777216 ;  /* 0x4b8000001b0c7820 */ /* 0x040fe20000400000 */
[----:B------:R-:W-:Y:S01]  /*07e0*/  FSETP.GEU.AND P5, PT, R27, 1.175494350822287508e-38, PT ;  /* 0x008000001b00780b */ /* 0x000fe20003fae000 */
[----:B------:R-:W-:Y:S01]  /*07f0*/  FADD R9, R22, R27 ;  /* 0x0000001b16097221 */ /* 0x000fe20000000000 */
[-C--:B------:R-:W-:Y:S02]  /*0800*/  FSEL R11, R21, R22.reuse, !P0 ;  /* 0x00000016150b7208 */ /* 0x080fe40004000000 */
[----:B------:R-:W-:Y:S01]  /*0810*/  FSEL R24, R12, R27, !P5 ;  /* 0x0000001b0c187208 */ /* 0x000fe20006800000 */
[----:B------:R-:W0:Y:S01]  /*0820*/  MUFU.RCP R0, R0 ;  /* 0x0000000000007308 */ /* 0x000e220000001000 */
[----:B------:R-:W-:Y:S02]  /*0830*/  FSETP.GEU.AND P0, PT, R9, 1.175494350822287508e-38, PT ;  /* 0x008000000900780b */ /* 0x000fe40003f0e000 */
[----:B------:R-:W-:-:S02]  /*0840*/  FSEL R26, R21, R22, !P5 ;  /* 0x00000016151a7208 */ /* 0x000fc40006800000 */
[----:B------:R-:W-:Y:S02]  /*0850*/  FSEL R10, R10, RZ, !P1 ;  /* 0x000000ff0a0a7208 */ /* 0x000fe40004800000 */
[----:B------:R-:W-:Y:S01]  /*0860*/  FSETP.NEU.AND P5, PT, R9, RZ, PT ;  /* 0x000000ff0900720b */ /* 0x000fe20003fad000 */
[----:B------:R1:W2:Y:S01]  /*0870*/  MUFU.RCP R12, R24 ;  /* 0x00000018000c7308 */ /* 0x0002a20000001000 */
[----:B0-----:R-:W-:Y:S01]  /*0880*/  FMUL R11, R0, R11 ;  /* 0x0000000b000b7220 */ /* 0x001fe20000400000 */
[----:B------:R-:W-:Y:S01]  /*0890*/  FADD R0, -R29, R20 ;  /* 0x000000141d007221 */ /* 0x000fe20000000100 */
[----:B-1----:R-:W-:-:S03]  /*08a0*/  FMUL R24, R9, 16777216 ;  /* 0x4b80000009187820 */ /* 0x002fc60000400000 */
[----:B------:R-:W-:Y:S01]  /*08b0*/  FFMA R7, R0, R7, R29 ;  /* 0x0000000700077223 */ /* 0x000fe2000000001d */
[----:B------:R-:W-:Y:S02]  /*08c0*/  FSEL R29, R21, R22, !P0 ;  /* 0x00000016151d7208 */ /* 0x000fe40004000000 */
[----:B------:R-:W-:Y:S01]  /*08d0*/  FSEL R24, R24, R9, !P0 ;  /* 0x0000000918187208 */ /* 0x000fe20004000000 */
[----:B--2---:R-:W-:Y:S01]  /*08e0*/  FMUL R12, R12, R26 ;  /* 0x0000001a0c0c7220 */ /* 0x004fe20000400000 */
[----:B------:R-:W-:Y:S02]  /*08f0*/  PRMT R21, R3, 0x7632, R21 ;  /* 0x0000763203157816 */ /* 0x000fe40000000015 */
[----:B------:R-:W-:Y:S02]  /*0900*/  FSETP.NEU.AND P0, PT, R25, RZ, PT ;  /* 0x000000ff1900720b */ /* 0x000fe40003f0d000 */
[----:B------:R-:W0:Y:S01]  /*0910*/  MUFU.RCP R24, R24 ;  /* 0x0000001800187308 */ /* 0x000e220000001000 */
[----:B------:R-:W-:-:S02]  /*0920*/  @P2 SHF.L.U32 R5, R21, 0x10, RZ ;  /* 0x0000001015052819 */ /* 0x000fc400000006ff */
[----:B------:R-:W-:Y:S01]  /*0930*/  FSEL R21, R7, RZ, !P1 ;  /* 0x000000ff07157208 */ /* 0x000fe20004800000 */
[----:B------:R-:W-:Y:S01]  /*0940*/  FADD R7, R20, -R7 ;  /* 0x8000000714077221 */ /* 0x000fe20000000000 */
[----:B------:R-:W-:Y:S02]  /*0950*/  FSEL R20, R4, RZ, !P1 ;  /* 0x000000ff04147208 */ /* 0x000fe40004800000 */
[----:B------:R-:W-:Y:S01]  /*0960*/  FSEL R11, R11, RZ, P0 ;  /* 0x000000ff0b0b7208 */ /* 0x000fe20000000000 */
[----:B------:R-:W-:Y:S01]  /*0970*/  FADD R4, -R21, R5 ;  /* 0x0000000515047221 */ /* 0x000fe20000000100 */
[----:B------:R-:W-:Y:S01]  /*0980*/  FFMA R7, R0, R7, RZ ;  /* 0x0000000700077223 */ /* 0x000fe200000000ff */
[----:B------:R-:W-:Y:S02]  /*0990*/  FSETP.NEU.AND P0, PT, R27, RZ, PT ;  /* 0x000000ff1b00720b */ /* 0x000fe40003f0d000 */
[----:B------:R-:W-:Y:S01]  /*09a0*/  FFMA R0, R4, R13, R21 ;  /* 0x0000000d04007223 */ /* 0x000fe20000000015 */
[----:B------:R-:W-:Y:S01]  /*09b0*/  FSEL R13, R2, RZ, !P1 ;  /* 0x000000ff020d7208 */ /* 0x000fe20004800000 */
[----:B0-----:R-:W-:Y:S01]  /*09c0*/  FMUL R3, R24, R29 ;  /* 0x0000001d18037220 */ /* 0x001fe20000400000 */
[----:B------:R-:W-:Y:S01]  /*09d0*/  FSEL R29, R6, RZ, !P1 ;  /* 0x000000ff061d7208 */ /* 0x000fe20004800000 */
[----:B------:R-:W-:-:S02]  /*09e0*/  FADD R2, R5, -R0 ;  /* 0x8000000005027221 */ /* 0x000fc40000000000 */
[----:B------:R-:W-:Y:S01]  /*09f0*/  FADD R10, R10, R13 ;  /* 0x0000000d0a0a7221 */ /* 0x000fe20000000000 */
[----:B------:R-:W-:Y:S01]  /*0a00*/  FSEL R5, R12, RZ, P0 ;  /* 0x000000ff0c057208 */ /* 0x000fe20000000000 */
[----:B------:R-:W-:Y:S01]  /*0a10*/  FADD R29, -R20, R29 ;  /* 0x0000001d141d7221 */ /* 0x000fe20000000100 */
[----:B------:R-:W-:Y:S01]  /*0a20*/  FFMA R7, R4, R2, R7 ;  /* 0x0000000204077223 */ /* 0x000fe20000000007 */
[----:B------:R-:W-:Y:S01]  /*0a30*/  FADD R2, R9, R9 ;  /* 0x0000000909027221 */ /* 0x000fe20000000000 */
[----:B------:R-:W-:Y:S01]  /*0a40*/  FSEL R0, R0, RZ, !P1 ;  /* 0x000000ff00007208 */ /* 0x000fe20004800000 */
[C---:B------:R-:W-:Y:S01]  /*0a50*/  FFMA R20, R29.reuse, R11, R20 ;  /* 0x0000000b1d147223 */ /* 0x040fe20000000014 */
[----:B------:R-:W-:Y:S01]  /*0a60*/  FMUL R29, R29, R29 ;  /* 0x0000001d1d1d7220 */ /* 0x000fe20000400000 */
[----:B------:R-:W-:Y:S02]  /*0a70*/  FSEL R3, R3, RZ, P5 ;  /* 0x000000ff03037208 */ /* 0x000fe40002800000 */
[----:B------:R-:W-:Y:S01]  /*0a80*/  FADD R23, R23, -R20 ;  /* 0x8000001417177221 */ /* 0x000fe20000000000 */
[----:B------:R-:W-:Y:S01]  /*0a90*/  FMUL R29, R22, R29 ;  /* 0x0000001d161d7220 */ /* 0x000fe20000400000 */
[----:B------:R-:W-:-:S02]  /*0aa0*/  FSETP.GEU.AND P6, PT, |R2|, 1.175494350822287508e-38, PT ;  /* 0x008000000200780b */ /* 0x000fc40003fce200 */
[----:B------:R-:W-:Y:S01]  /*0ab0*/  FMUL R4, R23, R23 ;  /* 0x0000001717047220 */ /* 0x000fe20000400000 */
[----:B------:R-:W-:Y:S01]  /*0ac0*/  FFMA R29, R11, R29, R10 ;  /* 0x0000001d0b1d7223 */ /* 0x000fe2000000000a */
[----:B------:R-:W-:Y:S01]  /*0ad0*/  FFMA R23, R23, R5, R20 ;  /* 0x0000000517177223 */ /* 0x000fe20000000014 */
[----:B------:R-:W-:Y:S01]  /*0ae0*/  FMUL R11, R2, 0.25 ;  /* 0x3e800000020b7820 */ /* 0x000fe20000400000 */
[----:B------:R-:W-:Y:S01]  /*0af0*/  FMUL R4, R25, R4 ;  /* 0x0000000419047220 */ /* 0x000fe20000400000 */
[----:B------:R-:W-:Y:S01]  /*0b00*/  FADD R8, R8, R29 ;  /* 0x0000001d08087221 */ /* 0x000fe20000000000 */
[----:B------:R-:W-:Y:S01]  /*0b10*/  FSETP.GT.AND P0, PT, |R2|, 8.50705917302346158658e+37, PT ;  /* 0x7e8000000200780b */ /* 0x000fe20003f04200 */
[--C-:B------:R-:W-:Y:S01]  /*0b20*/  FADD R0, R0, -R23.reuse ;  /* 0x8000001700007221 */ /* 0x100fe20000000000 */
[----:B------:R-:W-:Y:S01]  /*0b30*/  FSEL R7, R7, RZ, !P1 ;  /* 0x000000ff07077208 */ /* 0x000fe20004800000 */
[----:B------:R-:W-:Y:S01]  /*0b40*/  FFMA R4, R5, R4, R8 ;  /* 0x0000000405047223 */ /* 0x000fe20000000008 */
[----:B------:R-:W-:Y:S01]  /*0b50*/  FSEL R8, R11, R2, P0 ;  /* 0x000000020b087208 */ /* 0x000fe20000000000 */
[C---:B------:R-:W-:Y:S01]  /*0b60*/  FMUL R6, R0.reuse, R0 ;  /* 0x0000000000067220 */ /* 0x040fe20000400000 */
[----:B------:R-:W-:Y:S01]  /*0b70*/  FFMA R0, R0, R3, R23 ;  /* 0x0000000300007223 */ /* 0x000fe20000000017 */
[----:B------:R-:W-:Y:S01]  /*0b80*/  FADD R4, R7, R4 ;  /* 0x0000000407047221 */ /* 0x000fe20000000000 */
[----:B------:R-:W-:Y:S01]  /*0b90*/  FSETP.NEU.AND P5, PT, R2, RZ, PT ;  /* 0x000000ff0200720b */ /* 0x000fe20003fad000 */
[----:B------:R-:W-:Y:S01]  /*0ba0*/  @!P6 FMUL R8, R8, 16777216 ;  /* 0x4b8000000808e820 */ /* 0x000fe20000400000 */
[----:B------:R-:W-:Y:S01]  /*0bb0*/  FMUL R6, R27, R6 ;  /* 0x000000061b067220 */ /* 0x000fe20000400000 */
[----:B------:R-:W0:Y:S01]  /*0bc0*/  SHFL.BFLY PT, R5, R0, 0x10, 0x1f ;  /* 0x0e001f0000057f89 */ /* 0x000e2200000e0000 */
[----:B------:R-:W-:-:S02]  /*0bd0*/  MOV R21, 0xfffffc00 ;  /* 0xfffffc0000157802 */ /* 0x000fc40000000f00 */
[----:B------:R-:W-:Y:S01]  /*0be0*/  FFMA R6, R3, R6, R4 ;  /* 0x0000000603067223 */ /* 0x000fe20000000004 */
[----:B------:R-:W1:Y:S01]  /*0bf0*/  MUFU.RCP R8, R8 ;  /* 0x0000000800087308 */ /* 0x000e620000001000 */
[----:B------:R-:W-:Y:S01]  /*0c00*/  FMUL R4, R9, 0.25 ;  /* 0x3e80000009047820 */ /* 0x000fe20000400000 */
[----:B------:R-:W-:Y:S02]  /*0c10*/  FADD R3, R2, R2 ;  /* 0x0000000202037221 */ /* 0x000fe40000000000 */
[----:B------:R-:W2:Y:S02]  /*0c20*/  SHFL.BFLY PT, R7, R6, 0x10, 0x1f ;  /* 0x0e001f0006077f89 */ /* 0x000ea400000e0000 */
[----:B------:R-:W-:Y:S01]  /*0c30*/  FSEL R13, R4, R9, P0 ;  /* 0x00000009040d7208 */ /* 0x000fe20000000000 */
[C---:B------:R-:W-:Y:S01]  /*0c40*/  FMUL R4, R3.reuse, 0.25 ;  /* 0x3e80000003047820 */ /* 0x040fe20000400000 */
[----:B------:R-:W-:-:S03]  /*0c50*/  FSETP.GT.AND P0, PT, |R3|, 8.50705917302346158658e+37, PT ;  /* 0x7e8000000300780b */ /* 0x000fc60003f04200 */
[----:B------:R-:W-:Y:S01]  /*0c60*/  @!P6 FMUL R13, R13, 16777216 ;  /* 0x4b8000000d0de820 */ /* 0x000fe20000400000 */
[----:B------:R-:W-:Y:S02]  /*0c70*/  FSETP.GEU.AND P6, PT, |R3|, 1.175494350822287508e-38, PT ;  /* 0x008000000300780b */ /* 0x000fe40003fce200 */
[----:B------:R-:W-:Y:S01]  /*0c80*/  FSEL R10, R4, R3, P0 ;  /* 0x00000003040a7208 */ /* 0x000fe20000000000 */
[----:B-1----:R-:W-:Y:S01]  /*0c90*/  FMUL R13, R8, R13 ;  /* 0x0000000d080d7220 */ /* 0x002fe20000400000 */
[----:B------:R-:W-:-:S04]  /*0ca0*/  FSEL R11, R11, R2, P0 ;  /* 0x000000020b0b7208 */ /* 0x000fc80000000000 */
[----:B------:R-:W-:Y:S01]  /*0cb0*/  FSEL R13, R13, RZ, P5 ;  /* 0x000000ff0d0d7208 */ /* 0x000fe20002800000 */
[----:B0-----:R-:W-:Y:S01]  /*0cc0*/  FADD R5, -R0, R5 ;  /* 0x0000000500057221 */ /* 0x001fe20000000100 */
[----:B------:R-:W-:-:S03]  /*0cd0*/  FSETP.NEU.AND P5, PT, R3, RZ, PT ;  /* 0x000000ff0300720b */ /* 0x000fc60003fad000 */
[C---:B------:R-:W-:Y:S01]  /*0ce0*/  FFMA R0, R5.reuse, R13, R0 ;  /* 0x0000000d05007223 */ /* 0x040fe20000000000 */
[----:B------:R-:W-:Y:S01]  /*0cf0*/  @!P6 FMUL R10, R10, 16777216 ;  /* 0x4b8000000a0ae820 */ /* 0x000fe20000400000 */
[----:B------:R-:W-:Y:S01]  /*0d00*/  FMUL R8, R5, R5 ;  /* 0x0000000505087220 */ /* 0x000fe20000400000 */
[----:B--2---:R-:W-:Y:S01]  /*0d10*/  FADD R6, R6, R7 ;  /* 0x0000000706067221 */ /* 0x004fe20000000000 */
[----:B------:R-:W-:Y:S01]  /*0d20*/  FADD R5, R3, R3 ;  /* 0x0000000303057221 */ /* 0x000fe20000000000 */
[----:B------:R-:W0:Y:S01]  /*0d30*/  SHFL.BFLY PT, R7, R0, 0x8, 0x1f ;  /* 0x0d001f0000077f89 */ /* 0x000e2200000e0000 */
[----:B------:R-:W-:Y:S01]  /*0d40*/  FMUL R8, R9, R8 ;  /* 0x0000000809087220 */ /* 0x000fe20000400000 */
[----:B------:R-:W1:Y:S01]  /*0d50*/  MUFU.RCP R10, R10 ;  /* 0x0000000a000a7308 */ /* 0x000e620000001000 */
[----:B------:R-:W-:Y:S01]  /*0d60*/  @!P6 FMUL R11, R11, 16777216 ;  /* 0x4b8000000b0be820 */ /* 0x000fe20000400000 */
[----:B------:R-:W-:Y:S01]  /*0d70*/  FSETP.GEU.AND P6, PT, |R5|, 1.175494350822287508e-38, PT ;  /* 0x008000000500780b */ /* 0x000fe20003fce200 */
[----:B------:R-:W-:Y:S01]  /*0d80*/  FFMA R8, R13, R8, R6 ;  /* 0x000000080d087223 */ /* 0x000fe20000000006 */
[C---:B------:R-:W-:Y:S01]  /*0d90*/  FMUL R6, R5.reuse, 0.25 ;  /* 0x3e80000005067820 */ /* 0x040fe20000400000 */
[----:B------:R-:W-:-:S03]  /*0da0*/  FSETP.GT.AND P0, PT, |R5|, 8.50705917302346158658e+37, PT ;  /* 0x7e8000000500780b */ /* 0x000fc60003f04200 */
[----:B------:R-:W2:Y:S01]  /*0db0*/  SHFL.BFLY PT, R9, R8, 0x8, 0x1f ;  /* 0x0d001f0008097f89 */ /* 0x000ea200000e0000 */
[----:B-1----:R-:W-:Y:S01]  /*0dc0*/  FMUL R11, R10, R11 ;  /* 0x0000000b0a0b7220 */ /* 0x002fe20000400000 */
[----:B------:R-:W-:-:S04]  /*0dd0*/  FSEL R10, R6, R5, P0 ;  /* 0x00000005060a7208 */ /* 0x000fc80000000000 */
[----:B------:R-:W-:Y:S01]  /*0de0*/  FSEL R11, R11, RZ, P5 ;  /* 0x000000ff0b0b7208 */ /* 0x000fe20002800000 */
[----:B------:R-:W-:Y:S01]  /*0df0*/  @!P6 FMUL R10, R10, 16777216 ;  /* 0x4b8000000a0ae820 */ /* 0x000fe20000400000 */
[----:B0-----:R-:W-:-:S04]  /*0e00*/  FADD R7, -R0, R7 ;  /* 0x0000000700077221 */ /* 0x001fc80000000100 */
[C---:B------:R-:W-:Y:S01]  /*0e10*/  FFMA R0, R7.reuse, R11, R0 ;  /* 0x0000000b07007223 */ /* 0x040fe20000000000 */
[----:B------:R-:W-:Y:S01]  /*0e20*/  FMUL R13, R7, R7 ;  /* 0x00000007070d7220 */ /* 0x000fe20000400000 */
[----:B------:R-:W0:Y:S03]  /*0e30*/  MUFU.RCP R10, R10 ;  /* 0x0000000a000a7308 */ /* 0x000e260000001000 */
[----:B------:R-:W1:Y:S01]  /*0e40*/  SHFL.BFLY PT, R7, R0, 0x4, 0x1f ;  /* 0x0c801f0000077f89 */ /* 0x000e6200000e0000 */
[----:B--2---:R-:W-:Y:S01]  /*0e50*/  FADD R8, R8, R9 ;  /* 0x0000000908087221 */ /* 0x004fe20000000000 */
[----:B------:R-:W-:Y:S01]  /*0e60*/  FMUL R13, R2, R13 ;  /* 0x0000000d020d7220 */ /* 0x000fe20000400000 */
[----:B------:R-:W-:-:S03]  /*0e70*/  FADD R2, R5, R5 ;  /* 0x0000000505027221 */ /* 0x000fc60000000000 */
[----:B------:R-:W-:Y:S01]  /*0e80*/  FFMA R8, R11, R13, R8 ;  /* 0x0000000d0b087223 */ /* 0x000fe20000000008 */
[----:B------:R-:W-:Y:S02]  /*0e90*/  FSEL R11, R4, R3, P0 ;  /* 0x00000003040b7208 */ /* 0x000fe40000000000 */
[----:B------:R-:W-:Y:S02]  /*0ea0*/  FSETP.NEU.AND P0, PT, R5, RZ, PT ;  /* 0x000000ff0500720b */ /* 0x000fe40003f0d000 */
[----:B------:R-:W2:Y:S01]  /*0eb0*/  SHFL.BFLY PT, R9, R8, 0x4, 0x1f ;  /* 0x0c801f0008097f89 */ /* 0x000ea200000e0000 */
[----:B------:R-:W-:Y:S01]  /*0ec0*/  @!P6 FMUL R11, R11, 16777216 ;  /* 0x4b8000000b0be820 */ /* 0x000fe20000400000 */
[----:B------:R-:W-:Y:S02]  /*0ed0*/  FSETP.GEU.AND P5, PT, |R2|, 1.175494350822287508e-38, PT ;  /* 0x008000000200780b */ /* 0x000fe40003fae200 */
[----:B------:R-:W-:Y:S01]  /*0ee0*/  ISETP.GE.AND P6, PT, R15, 0x8, PT ;  /* 0x000000080f00780c */ /* 0x000fe20003fc6270 */
[----:B0-----:R-:W-:-:S05]  /*0ef0*/  FMUL R11, R10, R11 ;  /* 0x0000000b0a0b7220 */ /* 0x001fca0000400000 */
[----:B------:R-:W-:Y:S02]  /*0f00*/  FSEL R4, R11, RZ, P0 ;  /* 0x000000ff0b047208 */ /* 0x000fe40000000000 */
[----:B------:R-:W-:Y:S01]  /*0f10*/  FSETP.GT.AND P0, PT, |R2|, 8.50705917302346158658e+37, PT ;  /* 0x7e8000000200780b */ /* 0x000fe20003f04200 */
[----:B-1----:R-:W-:Y:S01]  /*0f20*/  FADD R11, -R0, R7 ;  /* 0x00000007000b7221 */ /* 0x002fe20000000100 */
[----:B------:R-:W-:Y:S02]  /*0f30*/  FMUL R7, R2, 0.25 ;  /* 0x3e80000002077820 */ /* 0x000fe40000400000 */
[----:B------:R-:W-:Y:S01]  /*0f40*/  FSEL R13, R6, R5, P0 ;  /* 0x00000005060d7208 */ /* 0x000fe20000000000 */
[C---:B------:R-:W-:Y:S01]  /*0f50*/  FMUL R10, R11.reuse, R11 ;  /* 0x0000000b0b0a7220 */ /* 0x040fe20000400000 */
[----:B------:R-:W-:Y:S01]  /*0f60*/  FFMA R0, R11, R4, R0 ;  /* 0x000000040b007223 */ /* 0x000fe20000000000 */
[----:B------:R-:W-:Y:S02]  /*0f70*/  FSEL R12, R7, R2, P0 ;  /* 0x00000002070c7208 */ /* 0x000fe40000000000 */
[----:B------:R-:W-:Y:S01]  /*0f80*/  FMUL R10, R3, R10 ;  /* 0x0000000a030a7220 */ /* 0x000fe20000400000 */
[----:B------:R-:W-:Y:S01]  /*0f90*/  @!P5 FMUL R13, R13, 16777216 ;  /* 0x4b8000000d0dd820 */ /* 0x000fe20000400000 */
[----:B------:R-:W0:Y:S01]  /*0fa0*/  SHFL.BFLY PT, R11, R0, 0x2, 0x1f ;  /* 0x0c401f00000b7f89 */ /* 0x000e2200000e0000 */
[----:B------:R-:W-:Y:S01]  /*0fb0*/  @!P5 FMUL R12, R12, 16777216 ;  /* 0x4b8000000c0cd820 */ /* 0x000fe20000400000 */
[----:B--2---:R-:W-:Y:S01]  /*0fc0*/  FADD R9, R8, R9 ;  /* 0x0000000908097221 */ /* 0x004fe20000000000 */
[C---:B------:R-:W-:Y:S01]  /*0fd0*/  FSETP.NEU.AND P0, PT, R2.reuse, RZ, PT ;  /* 0x000000ff0200720b */ /* 0x040fe20003f0d000 */
[----:B------:R-:W-:-:S02]  /*0fe0*/  FADD R3, R2, R2 ;  /* 0x0000000202037221 */ /* 0x000fc40000000000 */
[----:B------:R-:W-:Y:S01]  /*0ff0*/  FFMA R9, R4, R10, R9 ;  /* 0x0000000a04097223 */ /* 0x000fe20000000009 */
[----:B------:R-:W1:Y:S01]  /*1000*/  MUFU.RCP R12, R12 ;  /* 0x0000000c000c7308 */ /* 0x000e620000001000 */
[C---:B------:R-:W-:Y:S01]  /*1010*/  FMUL R8, R3.reuse, 0.25 ;  /* 0x3e80000003087820 */ /* 0x040fe20000400000 */
[----:B------:R-:W-:Y:S02]  /*1020*/  FSETP.GEU.AND P5, PT, |R3|, 1.175494350822287508e-38, PT ;  /* 0x008000000300780b */ /* 0x000fe40003fae200 */
[----:B------:R-:W2:Y:S01]  /*1030*/  SHFL.BFLY PT, R4, R9, 0x2, 0x1f ;  /* 0x0c401f0009047f89 */ /* 0x000ea200000e0000 */
[----:B------:R-:W-:Y:S01]  /*1040*/  MOV R10, 0x39aaaaab ;  /* 0x39aaaaab000a7802 */ /* 0x000fe20000000f00 */
[----:B-1----:R-:W-:Y:S01]  /*1050*/  FMUL R13, R12, R13 ;  /* 0x0000000d0c0d7220 */ /* 0x002fe20000400000 */
[----:B0-----:R-:W-:-:S04]  /*1060*/  FADD R11, -R0, R11 ;  /* 0x0000000b000b7221 */ /* 0x001fc80000000100 */
[----:B------:R-:W-:Y:S01]  /*1070*/  FSEL R13, R13, RZ, P0 ;  /* 0x000000ff0d0d7208 */ /* 0x000fe20000000000 */
[----:B------:R-:W-:Y:S01]  /*1080*/  FMUL R6, R11, R11 ;  /* 0x0000000b0b067220 */ /* 0x000fe20000400000 */
[----:B------:R-:W-:-:S03]  /*1090*/  FSETP.GT.AND P0, PT, |R3|, 8.50705917302346158658e+37, PT ;  /* 0x7e8000000300780b */ /* 0x000fc60003f04200 */
[----:B------:R-:W-:Y:S01]  /*10a0*/  FFMA R0, R11, R13, R0 ;  /* 0x0000000d0b007223 */ /* 0x000fe20000000000 */
[----:B------:R-:W-:Y:S01]  /*10b0*/  FMUL R6, R5, R6 ;  /* 0x0000000605067220 */ /* 0x000fe20000400000 */
[----:B------:R-:W-:Y:S01]  /*10c0*/  FSEL R8, R8, R3, P0 ;  /* 0x0000000308087208 */ /* 0x000fe20000000000 */
[----:B--2---:R-:W-:Y:S01]  /*10d0*/  FADD R4, R9, R4 ;  /* 0x0000000409047221 */ /* 0x004fe20000000000 */
[----:B------:R-:W-:Y:S01]  /*10e0*/  FSEL R7, R7, R2, P0 ;  /* 0x0000000207077208 */ /* 0x000fe20000000000 */
[----:B------:R-:W0:Y:S01]  /*10f0*/  SHFL.BFLY PT, R5, R0, 0x1, 0x1f ;  /* 0x0c201f0000057f89 */ /* 0x000e2200000e0000 */
[----:B------:R-:W-:Y:S01]  /*1100*/  FSETP.NEU.AND P0, PT, R3, RZ, PT ;  /* 0x000000ff0300720b */ /* 0x000fe20003f0d000 */
[----:B------:R-:W-:Y:S01]  /*1110*/  FFMA R4, R13, R6, R4 ;  /* 0x000000060d047223 */ /* 0x000fe20000000004 */
[----:B------:R-:W-:Y:S01]  /*1120*/  @!P5 FMUL R8, R8, 16777216 ;  /* 0x4b8000000808d820 */ /* 0x000fe20000400000 */
[----:B------:R-:W-:Y:S01]  /*1130*/  @!P5 FMUL R7, R7, 16777216 ;  /* 0x4b8000000707d820 */ /* 0x000fe20000400000 */
[----:B------:R-:W-:-:S02]  /*1140*/  LOP3.LUT P5, RZ, R15, 0x1f, RZ, 0xc0, !PT ;  /* 0x0000001f0fff7812 */ /* 0x000fc400078ac0ff */
[----:B------:R-:W1:Y:S01]  /*1150*/  SHFL.BFLY PT, R9, R4, 0x1, 0x1f ;  /* 0x0c201f0004097f89 */ /* 0x000e6200000e0000 */
[----:B------:R-:W-:Y:S01]  /*1160*/  SHF.R.U32.HI R6, RZ, 0x3, R15 ;  /* 0x00000003ff067819 */ /* 0x000fe2000001160f */
[----:B------:R-:W2:Y:S03]  /*1170*/  MUFU.RCP R8, R8 ;  /* 0x0000000800087308 */ /* 0x000ea60000001000 */
[----:B------:R-:W-:-:S06]  /*1180*/  LOP3.LUT R6, R6, 0x1c, RZ, 0xc0, !PT ;  /* 0x0000001c06067812 */ /* 0x000fcc00078ec0ff */
[----:B------:R-:W-:Y:S01]  /*1190*/  @!P5 STS [R6+UR4+0x40], R3 ;  /* 0x000040030600d988 */ /* 0x000fe20008000804 */
[----:B0-----:R-:W-:Y:S01]  /*11a0*/  FADD R5, -R0, R5 ;  /* 0x0000000500057221 */ /* 0x001fe20000000100 */
[----:B--2---:R-:W-:-:S03]  /*11b0*/  FMUL R7, R8, R7 ;  /* 0x0000000708077220 */ /* 0x004fc60000400000 */
[----:B------:R-:W-:Y:S02]  /*11c0*/  FMUL R11, R5, R5 ;  /* 0x00000005050b7220 */ /* 0x000fe40000400000 */
[----:B------:R-:W-:Y:S01]  /*11d0*/  FSEL R7, R7, RZ, P0 ;  /* 0x000000ff07077208 */ /* 0x000fe20000000000 */
[----:B-1----:R-:W-:Y:S01]  /*11e0*/  FADD R4, R4, R9 ;  /* 0x0000000904047221 */ /* 0x002fe20000000000 */
[----:B------:R-:W-:-:S03]  /*11f0*/  FMUL R11, R2, R11 ;  /* 0x0000000b020b7220 */ /* 0x000fc60000400000 */
[----:B------:R-:W-:Y:S01]  /*1200*/  FFMA R9, R5, R7, R0 ;  /* 0x0000000705097223 */ /* 0x000fe20000000000 */
[----:B------:R-:W-:-:S04]  /*1210*/  FFMA R11, R7, R11, R4 ;  /* 0x0000000b070b7223 */ /* 0x000fc80000000004 */
[----:B------:R-:W-:Y:S04]  /*1220*/  @!P5 STS [R6+UR4], R9 ;  /* 0x000000090600d988 */ /* 0x000fe80008000804 */
[----:B------:R-:W-:Y:S01]  /*1230*/  @!P5 STS [R6+UR4+0x20], R11 ;  /* 0x0000200b0600d988 */ /* 0x000fe20008000804 */
[----:B------:R-:W-:Y:S06]  /*1240*/  BAR.SYNC.DEFER_BLOCKING 0x0 ;  /* 0x0000000000007b1d */ /* 0x000fec0000010000 */
[----:B------:R-:W0:Y:S04]  /*1250*/  @!P6 LDS R16, [R17+UR4+0x40] ;  /* 0x000040041110e984 */ /* 0x000e280008000800 */
[----:B------:R-:W1:Y:S04]  /*1260*/  @!P6 LDS R18, [R17+UR4] ;  /* 0x000000041112e984 */ /* 0x000e680008000800 */
[----:B------:R-:W2:Y:S04]  /*1270*/  @!P6 LDS R19, [R17+UR4+0x20] ;  /* 0x000020041113e984 */ /* 0x000ea80008000800 */
[----:B0-----:R-:W0:Y:S04]  /*1280*/  SHFL.BFLY PT, R5, R16, 0x4, 0x1f ;  /* 0x0c801f0010057f89 */ /* 0x001e2800000e0000 */
[----:B-1----:R-:W1:Y:S04]  /*1290*/  SHFL.BFLY PT, R3, R18, 0x4, 0x1f ;  /* 0x0c801f0012037f89 */ /* 0x002e6800000e0000 */
[----:B--2---:R-:W2:Y:S01]  /*12a0*/  SHFL.BFLY PT, R4, R19, 0x4, 0x1f ;  /* 0x0c801f0013047f89 */ /* 0x004ea200000e0000 */
[----:B0-----:R-:W-:-:S04]  /*12b0*/  FADD R0, R16, R5 ;  /* 0x0000000510007221 */ /* 0x001fc80000000000 */
[C---:B------:R-:W-:Y:S01]  /*12c0*/  FMUL R7, R0.reuse, 0.25 ;  /* 0x3e80000000077820 */ /* 0x040fe20000400000 */
[C---:B------:R-:W-:Y:S01]  /*12d0*/  FSETP.GEU.AND P5, PT, |R0|.reuse, 1.175494350822287508e-38, PT ;  /* 0x008000000000780b */ /* 0x040fe20003fae200 */
[----:B------:R-:W0:Y:S01]  /*12e0*/  SHFL.BFLY PT, R9, R0, 0x2, 0x1f ;  /* 0x0c401f0000097f89 */ /* 0x000e2200000e0000 */
[----:B------:R-:W-:Y:S01]  /*12f0*/  FSETP.GT.AND P0, PT, |R0|, 8.50705917302346158658e+37, PT ;  /* 0x7e8000000000780b */ /* 0x000fe20003f04200 */
[----:B-1----:R-:W-:Y:S01]  /*1300*/  FADD R3, -R18, R3 ;  /* 0x0000000312037221 */ /* 0x002fe20000000100 */
[----:B--2---:R-:W-:Y:S02]  /*1310*/  FADD R19, R19, R4 ;  /* 0x0000000413137221 */ /* 0x004fe40000000000 */
[----:B------:R-:W-:-:S07]  /*1320*/  FSEL R7, R7, R0, P0 ;  /* 0x0000000007077208 */ /* 0x000fce0000000000 */
[----:B------:R-:W-:Y:S02]  /*1330*/  @!P5 FMUL R7, R7, 16777216 ;  /* 0x4b8000000707d820 */ /* 0x000fe40000400000 */
[----:B------:R-:W-:Y:S02]  /*1340*/  @P0 FMUL R5, R5, 0.25 ;  /* 0x3e80000005050820 */ /* 0x000fe40000400000 */
[----:B------:R-:W1:Y:S02]  /*1350*/  MUFU.RCP R6, R7 ;  /* 0x0000000700067308 */ /* 0x000e640000001000 */
[----:B------:R-:W-:Y:S01]  /*1360*/  @!P5 FMUL R5, R5, 16777216 ;  /* 0x4b8000000505d820 */ /* 0x000fe20000400000 */
[C---:B------:R-:W-:Y:S01]  /*1370*/  FSETP.NEU.AND P5, PT, R0.reuse, RZ, PT ;  /* 0x000000ff0000720b */ /* 0x040fe20003fad000 */
[----:B0-----:R-:W-:-:S04]  /*1380*/  FADD R2, R0, R9 ;  /* 0x0000000900027221 */ /* 0x001fc80000000000 */
[C---:B------:R-:W-:Y:S01]  /*1390*/  FMUL R11, R2.reuse, 0.25 ;  /* 0x3e800000020b7820 */ /* 0x040fe20000400000 */
[----:B------:R-:W-:Y:S01]  /*13a0*/  FSETP.GEU.AND P6, PT, |R2|, 1.175494350822287508e-38, PT ;  /* 0x008000000200780b */ /* 0x000fe20003fce200 */
[----:B-1----:R-:W-:Y:S01]  /*13b0*/  FMUL R6, R6, R5 ;  /* 0x0000000506067220 */ /* 0x002fe20000400000 */
[----:B------:R-:W-:Y:S01]  /*13c0*/  FSETP.GT.AND P0, PT, |R2|, 8.50705917302346158658e+37, PT ;  /* 0x7e8000000200780b */ /* 0x000fe20003f04200 */
[----:B------:R-:W-:-:S03]  /*13d0*/  FMUL R5, R3, R3 ;  /* 0x0000000303057220 */ /* 0x000fc60000400000 */
[----:B------:R-:W-:Y:S01]  /*13e0*/  FSEL R6, R6, RZ, P5 ;  /* 0x000000ff06067208 */ /* 0x000fe20002800000 */
[----:B------:R-:W-:Y:S01]  /*13f0*/  FMUL R5, R16, R5 ;  /* 0x0000000510057220 */ /* 0x000fe20000400000 */
[----:B------:R-:W-:-:S03]  /*1400*/  FSEL R11, R11, R2, P0 ;  /* 0x000000020b0b7208 */ /* 0x000fc60000000000 */
[----:B------:R-:W-:Y:S01]  /*1410*/  FFMA R18, R3, R6, R18 ;  /* 0x0000000603127223 */ /* 0x000fe20000000012 */
[----:B------:R-:W-:Y:S01]  /*1420*/  FFMA R5, R6, R5, R19 ;  /* 0x0000000506057223 */ /* 0x000fe20000000013 */
[----:B------:R-:W0:Y:S01]  /*1430*/  SHFL.BFLY PT, R3, R2, 0x1, 0x1f ;  /* 0x0c201f0002037f89 */ /* 0x000e2200000e0000 */
[----:B------:R-:W-:Y:S01]  /*1440*/  @!P6 FMUL R11, R11, 16777216 ;  /* 0x4b8000000b0be820 */ /* 0x000fe20000400000 */
[----:B------:R-:W-:Y:S01]  /*1450*/  @P0 FMUL R9, R9, 0.25 ;  /* 0x3e80000009090820 */ /* 0x000fe20000400000 */
[----:B------:R-:W-:Y:S01]  /*1460*/  FSETP.NEU.AND P0, PT, R2, RZ, PT ;  /* 0x000000ff0200720b */ /* 0x000fe20003f0d000 */
[----:B------:R-:W1:Y:S01]  /*1470*/  SHFL.BFLY PT, R7, R18, 0x2, 0x1f ;  /* 0x0c401f0012077f89 */ /* 0x000e6200000e0000 */
[----:B------:R-:W2:Y:S01]  /*1480*/  MUFU.RCP R4, R11 ;  /* 0x0000000b00047308 */ /* 0x000ea20000001000 */
[----:B------:R-:W-:Y:S02]  /*1490*/  @!P6 FMUL R9, R9, 16777216 ;  /* 0x4b8000000909e820 */ /* 0x000fe40000400000 */
[----:B------:R-:W3:Y:S02]  /*14a0*/  SHFL.BFLY PT, R6, R5, 0x2, 0x1f ;  /* 0x0c401f0005067f89 */ /* 0x000ee400000e0000 */
[----:B--2---:R-:W-:Y:S01]  /*14b0*/  FMUL R9, R4, R9 ;  /* 0x0000000904097220 */ /* 0x004fe20000400000 */
[----:B0-----:R-:W-:-:S04]  /*14c0*/  FADD R4, R2, R3 ;  /* 0x0000000302047221 */ /* 0x001fc80000000000 */
[----:B------:R-:W-:Y:S01]  /*14d0*/  FSEL R9, R9, RZ, P0 ;  /* 0x000000ff09097208 */ /* 0x000fe20000000000 */
[----:B-1----:R-:W-:Y:S01]  /*14e0*/  FADD R7, -R18, R7 ;  /* 0x0000000712077221 */ /* 0x002fe20000000100 */
[C---:B------:R-:W-:Y:S01]  /*14f0*/  FSETP.GEU.AND P5, PT, |R4|.reuse, 1.175494350822287508e-38, PT ;  /* 0x008000000400780b */ /* 0x040fe20003fae200 */
[C---:B------:R-:W-:Y:S01]  /*1500*/  FMUL R13, R4.reuse, 0.25 ;  /* 0x3e800000040d7820 */ /* 0x040fe20000400000 */
[----:B------:R-:W-:Y:S01]  /*1510*/  FSETP.GT.AND P0, PT, |R4|, 8.50705917302346158658e+37, PT ;  /* 0x7e8000000400780b */ /* 0x000fe20003f04200 */
[C---:B------:R-:W-:Y:S01]  /*1520*/  FFMA R18, R7.reuse, R9, R18 ;  /* 0x0000000907127223 */ /* 0x040fe20000000012 */
[----:B------:R-:W-:Y:S01]  /*1530*/  FMUL R7, R7, R7 ;  /* 0x0000000707077220 */ /* 0x000fe20000400000 */
[----:B---3--:R-:W-:Y:S01]  /*1540*/  FADD R6, R5, R6 ;  /* 0x0000000605067221 */ /* 0x008fe20000000000 */
[----:B------:R-:W-:Y:S02]  /*1550*/  FSEL R13, R13, R4, P0 ;  /* 0x000000040d0d7208 */ /* 0x000fe40000000000 */
[----:B------:R-:W-:Y:S01]  /*1560*/  FMUL R7, R0, R7 ;  /* 0x0000000700077220 */ /* 0x000fe20000400000 */
[----:B------:R-:W0:Y:S03]  /*1570*/  SHFL.BFLY PT, R5, R18, 0x1, 0x1f ;  /* 0x0c201f0012057f89 */ /* 0x000e2600000e0000 */
[----:B------:R-:W-:Y:S01]  /*1580*/  FFMA R6, R9, R7, R6 ;  /* 0x0000000709067223 */ /* 0x000fe20000000006 */
[----:B------:R-:W-:Y:S01]  /*1590*/  @!P5 FMUL R13, R13, 16777216 ;  /* 0x4b8000000d0dd820 */ /* 0x000fe20000400000 */
[----:B------:R-:W-:Y:S01]  /*15a0*/  LOP3.LUT R9, R15, 0xff, RZ, 0xc0, !PT ;  /* 0x000000ff0f097812 */ /* 0x000fe200078ec0ff */
[----:B------:R-:W-:Y:S01]  /*15b0*/  @P0 FMUL R3, R3, 0.25 ;  /* 0x3e80000003030820 */ /* 0x000fe20000400000 */
[----:B------:R-:W-:Y:S01]  /*15c0*/  LOP3.LUT P0, RZ, R15, 0x7, RZ, 0xc0, !PT ;  /* 0x000000070fff7812 */ /* 0x000fe2000780c0ff */
[----:B------:R-:W1:Y:S01]  /*15d0*/  SHFL.BFLY PT, R7, R6, 0x1, 0x1f ;  /* 0x0c201f0006077f89 */ /* 0x000e6200000e0000 */
[----:B------:R-:W2:Y:S01]  /*15e0*/  MUFU.RCP R0, R13 ;  /* 0x0000000d00007308 */ /* 0x000ea20000001000 */
[----:B------:R-:W-:Y:S01]  /*15f0*/  @!P5 FMUL R3, R3, 16777216 ;  /* 0x4b8000000303d820 */ /* 0x000fe20000400000 */
[----:B------:R-:W-:-:S02]  /*1600*/  FSETP.NEU.AND P5, PT, R4, RZ, PT ;  /* 0x000000ff0400720b */ /* 0x000fc40003fad000 */
[----:B------:R-:W-:Y:S01]  /*1610*/  ISETP.LT.AND P0, PT, R15, 0x8, !P0 ;  /* 0x000000080f00780c */ /* 0x000fe20004701270 */
[----:B0-----:R-:W-:Y:S01]  /*1620*/  FADD R5, -R18, R5 ;  /* 0x0000000512057221 */ /* 0x001fe20000000100 */
[----:B--2---:R-:W-:-:S11]  /*1630*/  FMUL R0, R0, R3 ;  /* 0x0000000300007220 */ /* 0x004fd60000400000 */
[----:B------:R-:W-:Y:S01]  /*1640*/  @P0 STS [R17+UR4+0x40], R4 ;  /* 0x0000400411000988 */ /* 0x000fe20008000804 */
[C---:B------:R-:W-:Y:S01]  /*1650*/  FMUL R3, R5.reuse, R5 ;  /* 0x0000000505037220 */ /* 0x040fe20000400000 */
[----:B------:R-:W-:Y:S01]  /*1660*/  FSEL R0, R0, RZ, P5 ;  /* 0x000000ff00007208 */ /* 0x000fe20002800000 */
[----:B-1----:R-:W-:Y:S02]  /*1670*/  FADD R7, R6, R7 ;  /* 0x0000000706077221 */ /* 0x002fe40000000000 */
[----:B------:R-:W-:Y:S02]  /*1680*/  FMUL R3, R2, R3 ;  /* 0x0000000302037220 */ /* 0x000fe40000400000 */
[----:B------:R-:W-:Y:S02]  /*1690*/  FFMA R18, R5, R0, R18 ;  /* 0x0000000005127223 */ /* 0x000fe40000000012 */
[----:B------:R-:W-:Y:S02]  /*16a0*/  FFMA R8, R0, R3, R7 ;  /* 0x0000000300087223 */ /* 0x000fe40000000007 */
[----:B------:R-:W0:Y:S01]  /*16b0*/  LDC.64 R2, c[0x0][0x228] ;  /* 0x00008a00ff027b82 */ /* 0x000e220000000a00 */
[----:B------:R-:W-:Y:S04]  /*16c0*/  @P0 STS [R17+UR4], R18 ;  /* 0x0000001211000988 */ /* 0x000fe80008000804 */
[----:B------:R1:W-:Y:S03]  /*16d0*/  @P0 STS [R17+UR4+0x20], R8 ;  /* 0x0000200811000988 */ /* 0x0003e60008000804 */
[----:B------:R-:W2:Y:S08]  /*16e0*/  LDC.64 R6, c[0x0][0x220] ;  /* 0x00008800ff067b82 */ /* 0x000eb00000000a00 */
[----:B------:R-:W-:Y:S01]  /*16f0*/  BAR.SYNC.DEFER_BLOCKING 0x0 ;  /* 0x0000000000007b1d */ /* 0x000fe20000010000 */
[----:B0-----:R-:W-:-:S04]  /*1700*/  IMAD.WIDE.U32 R2, R9, 0x8, R2 ;  /* 0x0000000809027825 */ /* 0x001fc800078e0002 */
[----:B-1----:R-:W-:Y:S01]  /*1710*/  IMAD.MOV.U32 R8, RZ, RZ, R2 ;  /* 0x000000ffff087224 */ /* 0x002fe200078e0002 */
[----:B------:R-:W0:Y:S04]  /*1720*/  LDS R5, [UR4+0x20] ;  /* 0x00002004ff057984 */ /* 0x000e280008000800 */
[----:B------:R-:W1:Y:S01]  /*1730*/  LDS R0, [UR4] ;  /* 0x00000004ff007984 */ /* 0x000e620008000800 */
[----:B0-----:R-:W-:Y:S01]  /*1740*/  FFMA R15, R5, R10, 9.9999999747524270788e-07 ;  /* 0x358637bd050f7423 */ /* 0x001fe2000000000a */
[----:B--2---:R-:W-:Y:S01]  /*1750*/  IMAD.WIDE.U32 R4, R9, 0x8, R6 ;  /* 0x0000000809047825 */ /* 0x004fe200078e0006 */
[----:B------:R-:W-:-:S04]  /*1760*/  MOV R9, R3 ;  /* 0x0000000300097202 */ /* 0x000fc80000000f00 */
[----:B------:R-:W0:Y:S01]  /*1770*/  MUFU.RSQ R15, R15 ;  /* 0x0000000f000f7308 */ /* 0x000e220000001400 */
[----:B------:R-:W-:Y:S02]  /*1780*/  MOV R2, R4 ;  /* 0x0000000400027202 */ /* 0x000fe40000000f00 */
[----:B01----:R-:W-:-:S07]  /*1790*/  MOV R3, R5 ;  /* 0x0000000500037202 */ /* 0x003fce0000000f00 */
.L_x_0:
[----:B------:R-:W-:Y:S01]  /*17a0*/  IMAD.MOV.U32 R4, RZ, RZ, R8 ;  /* 0x000000ffff047224 */ /* 0x000fe200078e0008 */
[----:B------:R-:W-:Y:S01]  /*17b0*/  MOV R5, R9 ;  /* 0x0000000900057202 */ /* 0x000fe20000000f00 */
[----:B------:R-:W2:Y:S01]  /*17c0*/  LDG.E.EL.64 R18, desc[UR6][R2.64+0x1800] ;  /* 0x0018000602127981 */ /* 0x000ea2000c2e1b00 */
[----:B------:R-:W1:Y:S03]  /*17d0*/  LDC.64 R24, c[0x0][0x218] ;  /* 0x00008600ff187b82 */ /* 0x000e660000000a00 */
[----:B------:R-:W3:Y:S01]  /*17e0*/  LDG.E.EL.64 R12, desc[UR6][R4.64+0x1800] ;  /* 0x00180006040c7981 */ /* 0x000ee2000c2e1b00 */
[----:B------:R-:W-:-:S03]  /*17f0*/  IADD3 R21, R21, 0x400, RZ ;  /* 0x0000040015157810 */ /* 0x000fc60007ffe0ff */
[----:B0-----:R0:W4:Y:S04]  /*1800*/  LDG.E.EL.64 R6, desc[UR6][R2.64] ;  /* 0x0000000602067981 */ /* 0x001128000c2e1b00 */
[----:B------:R-:W5:Y:S01]  /*1810*/  LDG.E.EL.64 R16, desc[UR6][R4.64] ;  /* 0x0000000604107981 */ /* 0x000f62000c2e1b00 */
[----:B------:R-:W-:Y:S02]  /*1820*/  IADD3 R20, R14, R21, RZ ;  /* 0x000000150e147210 */ /* 0x000fe40007ffe0ff */
[----:B------:R-:W-:Y:S02]  /*1830*/  CS2R R8, SRZ ;  /* 0x0000000000087805 */ /* 0x000fe4000001ff00 */
[----:B------:R-:W-:Y:S01]  /*1840*/  CS2R R10, SRZ ;  /* 0x00000000000a7805 */ /* 0x000fe2000001ff00 */
[----:B-1----:R-:W-:-:S05]  /*1850*/  IMAD.WIDE R24, R20, 0x2, R24 ;  /* 0x0000000214187825 */ /* 0x002fca00078e0218 */
[----:B------:R-:W5:Y:S04]  /*1860*/  @P3 LDG.E.EF.64 R8, desc[UR6][R24.64] ;  /* 0x0000000618083981 */ /* 0x000f68000c0e1b00 */
[----:B------:R5:W5:Y:S01]  /*1870*/  @P4 LDG.E.EF.64 R10, desc[UR6][R24.64] ;  /* 0x00000006180a4981 */ /* 0x000b62000c0e1b00 */
[----:B------:R-:W-:Y:S02]  /*1880*/  ISETP.GE.U32.AND P0, PT, R21, 0x800, PT ;  /* 0x000008001500780c */ /* 0x000fe40003f06070 */
[----:B0-----:R-:W-:-:S04]  /*1890*/  IADD3 R2, P6, R2, 0x800, RZ ;  /* 0x0000080002027810 */ /* 0x001fc80007fde0ff */
[----:B------:R-:W-:Y:S02]  /*18a0*/  IADD3.X R3, RZ, R3, RZ, P6, !PT ;  /* 0x00000003ff037210 */ /* 0x000fe400037fe4ff */
[C---:B--2---:R-:W-:Y:S01]  /*18b0*/  SHF.L.U32 R22, R18.reuse, 0x10, RZ ;  /* 0x0000001012167819 */ /* 0x044fe200000006ff */
[----:B------:R-:W-:Y:S01]  /*18c0*/  IMAD.U32 R26, R19, 0x10000, RZ ;  /* 0x00010000131a7824 */ /* 0x000fe200078e00ff */
[----:B------:R-:W-:Y:S02]  /*18d0*/  PRMT R18, R18, 0x7632, R18 ;  /* 0x0000763212127816 */ /* 0x000fe40000000012 */
[C---:B---3--:R-:W-:Y:S02]  /*18e0*/  SHF.L.U32 R23, R12.reuse, 0x10, RZ ;  /* 0x000000100c177819 */ /* 0x048fe400000006ff */
[----:B------:R-:W-:Y:S02]  /*18f0*/  PRMT R12, R12, 0x7632, R12 ;  /* 0x000076320c0c7816 */ /* 0x000fe4000000000c */
[----:B------:R-:W-:Y:S01]  /*1900*/  SHF.L.U32 R27, R13, 0x10, RZ ;  /* 0x000000100d1b7819 */ /* 0x000fe200000006ff */
[----:B------:R-:W-:Y:S01]  /*1910*/  FADD R22, R22, R23 ;  /* 0x0000001716167221 */ /* 0x000fe20000000000 */
[----:B------:R-:W-:-:S02]  /*1920*/  PRMT R13, R19, 0x7632, R13 ;  /* 0x00007632130d7816 */ /* 0x000fc4000000000d */
[----:B------:R-:W-:Y:S01]  /*1930*/  SHF.L.U32 R23, R18, 0x10, RZ ;  /* 0x0000001012177819 */ /* 0x000fe200000006ff */
[----:B------:R-:W-:Y:S01]  /*1940*/  FADD R22, R22, 1 ;  /* 0x3f80000016167421 */ /* 0x000fe20000000000 */
[----:B------:R-:W-:Y:S01]  /*1950*/  SHF.L.U32 R28, R12, 0x10, RZ ;  /* 0x000000100c1c7819 */ /* 0x000fe200000006ff */
[----:B------:R-:W-:Y:S01]  /*1960*/  FADD R12, R26, R27 ;  /* 0x0000001b1a0c7221 */ /* 0x000fe20000000000 */
[C---:B------:R-:W-:Y:S02]  /*1970*/  PRMT R18, R13.reuse, 0x7632, R18 ;  /* 0x000076320d127816 */ /* 0x040fe40000000012 */
[----:B------:R-:W-:Y:S01]  /*1980*/  SHF.L.U32 R13, R13, 0x10, RZ ;  /* 0x000000100d0d7819 */ /* 0x000fe200000006ff */
[----:B------:R-:W-:Y:S01]  /*1990*/  FADD R19, R23, R28 ;  /* 0x0000001c17137221 */ /* 0x000fe20000000000 */
[----:B----4-:R-:W-:Y:S01]  /*19a0*/  SHF.L.U32 R23, R6, 0x10, RZ ;  /* 0x0000001006177819 */ /* 0x010fe200000006ff */
[----:B------:R-:W-:Y:S01]  /*19b0*/  IMAD.U32 R18, R18, 0x10000, RZ ;  /* 0x0001000012127824 */ /* 0x000fe200078e00ff */
[----:B-----5:R-:W-:Y:S01]  /*19c0*/  SHF.L.U32 R24, R16, 0x10, RZ ;  /* 0x0000001010187819 */ /* 0x020fe200000006ff */
[----:B------:R-:W-:Y:S01]  /*19d0*/  FADD R12, R12, 1 ;  /* 0x3f8000000c0c7421 */ /* 0x000fe20000000000 */
[----:B------:R-:W-:Y:S01]  /*19e0*/  PRMT R16, R7, 0x7632, R16 ;  /* 0x0000763207107816 */ /* 0x000fe20000000010 */
[----:B------:R-:W-:Y:S01]  /*19f0*/  FADD R18, R13, R18 ;  /* 0x000000120d127221 */ /* 0x000fe20000000000 */
[----:B------:R-:W-:Y:S01]  /*1a00*/  PRMT R6, R6, 0x7632, R6 ;  /* 0x0000763206067816 */ /* 0x000fe20000000006 */
[----:B------:R-:W-:Y:S01]  /*1a10*/  FADD R13, R23, R24 ;  /* 0x00000018170d7221 */ /* 0x000fe20000000000 */
[----:B------:R-:W-:-:S02]  /*1a20*/  SHF.L.U32 R23, R7, 0x10, RZ ;  /* 0x0000001007177819 */ /* 0x000fc400000006ff */
[----:B------:R-:W-:Y:S02]  /*1a30*/  PRMT R7, R16, 0x7632, R7 ;  /* 0x0000763210077816 */ /* 0x000fe40000000007 */
[----:B------:R-:W-:Y:S02]  /*1a40*/  SHF.L.U32 R6, R6, 0x10, RZ ;  /* 0x0000001006067819 */ /* 0x000fe400000006ff */
[----:B------:R-:W-:Y:S01]  /*1a50*/  PRMT R24, R17, 0x7632, R24 ;  /* 0x0000763211187816 */ /* 0x000fe20000000018 */
[----:B------:R-:W-:Y:S01]  /*1a60*/  IMAD.U32 R7, R7, 0x10000, RZ ;  /* 0x0001000007077824 */ /* 0x000fe200078e00ff */
[----:B------:R-:W-:Y:S02]  /*1a70*/  SHF.L.U32 R26, R17, 0x10, RZ ;  /* 0x00000010111a7819 */ /* 0x000fe400000006ff */
[----:B------:R-:W-:Y:S01]  /*1a80*/  SEL R8, R8, RZ, P3 ;  /* 0x000000ff08087207 */ /* 0x000fe20001800000 */
[----:B------:R-:W-:Y:S01]  /*1a90*/  FADD R17, R6, R7 ;  /* 0x0000000706117221 */ /* 0x000fe20000000000 */
[----:B------:R-:W-:Y:S01]  /*1aa0*/  SEL R6, R9, RZ, P3 ;  /* 0x000000ff09067207 */ /* 0x000fe20001800000 */
[----:B------:R-:W-:Y:S01]  /*1ab0*/  FADD R23, R23, R26 ;  /* 0x0000001a17177221 */ /* 0x000fe20000000000 */
[----:B------:R-:W-:-:S02]  /*1ac0*/  SEL R7, R11, RZ, P4 ;  /* 0x000000ff0b077207 */ /* 0x000fc40002000000 */
[----:B------:R-:W-:Y:S02]  /*1ad0*/  SEL R10, R10, RZ, P4 ;  /* 0x000000ff0a0a7207 */ /* 0x000fe40002000000 */
[----:B------:R-:W-:Y:S02]  /*1ae0*/  SHF.L.U32 R25, R24, 0x10, RZ ;  /* 0x0000001018197819 */ /* 0x000fe400000006ff */
[----:B------:R-:W-:Y:S02]  /*1af0*/  SHF.L.U32 R11, R6, 0x10, RZ ;  /* 0x00000010060b7819 */ /* 0x000fe400000006ff */
[----:B------:R-:W-:Y:S02]  /*1b00*/  SHF.L.U32 R16, R16, 0x10, RZ ;  /* 0x0000001010107819 */ /* 0x000fe400000006ff */
[----:B------:R-:W-:Y:S02]  /*1b10*/  SHF.L.U32 R9, R8, 0x10, RZ ;  /* 0x0000001008097819 */ /* 0x000fe400000006ff */
[----:B------:R-:W-:Y:S01]  /*1b20*/  PRMT R27, R6, 0x7632, R27 ;  /* 0x00007632061b7816 */ /* 0x000fe2000000001b */
[----:B------:R-:W-:Y:S01]  /*1b30*/  FADD R16, R16, R25 ;  /* 0x0000001910107221 */ /* 0x000fe20000000000 */
[----:B------:R-:W-:-:S02]  /*1b40*/  @P2 SHF.L.U32 R11, R7, 0x10, RZ ;  /* 0x00000010070b2819 */ /* 0x000fc400000006ff */
[----:B------:R-:W-:Y:S02]  /*1b50*/  PRMT R24, R7, 0x7632, R24 ;  /* 0x0000763207187816 */ /* 0x000fe40000000018 */
[----:B------:R-:W-:Y:S01]  /*1b60*/  PRMT R8, R8, 0x7632, R8 ;  /* 0x0000763208087816 */ /* 0x000fe20000000008 */
[----:B------:R-:W0:Y:S01]  /*1b70*/  LDC.64 R6, c[0x0][0x210] ;  /* 0x00008400ff067b82 */ /* 0x000e220000000a00 */
[C---:B------:R-:W-:Y:S02]  /*1b80*/  @P2 SHF.L.U32 R9, R10.reuse, 0x10, RZ ;  /* 0x000000100a092819 */ /* 0x040fe400000006ff */
[----:B------:R-:W-:Y:S01]  /*1b90*/  PRMT R10, R10, 0x7632, R10 ;  /* 0x000076320a0a7816 */ /* 0x000fe2000000000a */
[----:B------:R-:W-:Y:S01]  /*1ba0*/  IMAD.U32 R25, R8, 0x10000, RZ ;  /* 0x0001000008197824 */ /* 0x000fe200078e00ff */
[----:B------:R-:W-:Y:S01]  /*1bb0*/  SHF.L.U32 R27, R27, 0x10, RZ ;  /* 0x000000101b1b7819 */ /* 0x000fe200000006ff */
[----:B------:R-:W-:Y:S01]  /*1bc0*/  FADD R8, R19, 1 ;  /* 0x3f80000013087421 */ /* 0x000fe20000000000 */
[----:B------:R-:W-:Y:S01]  /*1bd0*/  @P2 SHF.L.U32 R25, R10, 0x10, RZ ;  /* 0x000000100a192819 */ /* 0x000fe200000006ff */
[----:B------:R-:W-:Y:S01]  /*1be0*/  FADD R19, R18, 1 ;  /* 0x3f80000012137421 */ /* 0x000fe20000000000 */
[----:B------:R-:W-:Y:S01]  /*1bf0*/  @P2 SHF.L.U32 R27, R24, 0x10, RZ ;  /* 0x00000010181b2819 */ /* 0x000fe200000006ff */
[C---:B------:R-:W-:Y:S01]  /*1c00*/  FADD R10, -R0.reuse, R9 ;  /* 0x00000009000a7221 */ /* 0x040fe20000000100 */
[C---:B------:R-:W-:Y:S01]  /*1c10*/  FADD R24, -R0.reuse, R11 ;  /* 0x0000000b00187221 */ /* 0x040fe20000000100 */
[----:B------:R-:W-:-:S02]  /*1c20*/  FADD R18, -R0, R25 ;  /* 0x0000001900127221 */ /* 0x000fc40000000100 */
[----:B------:R-:W-:Y:S01]  /*1c30*/  FADD R26, -R0, R27 ;  /* 0x0000001b001a7221 */ /* 0x000fe20000000100 */
[C---:B------:R-:W-:Y:S01]  /*1c40*/  FMUL R10, R15.reuse, R10 ;  /* 0x0000000a0f0a7220 */ /* 0x040fe20000400000 */
[C---:B------:R-:W-:Y:S01]  /*1c50*/  FMUL R24, R15.reuse, R24 ;  /* 0x000000180f187220 */ /* 0x040fe20000400000 */
[C---:B------:R-:W-:Y:S01]  /*1c60*/  FMUL R18, R15.reuse, R18 ;  /* 0x000000120f127220 */ /* 0x040fe20000400000 */
[----:B------:R-:W-:Y:S01]  /*1c70*/  FMUL R9, R15, R26 ;  /* 0x0000001a0f097220 */ /* 0x000fe20000400000 */
[----:B------:R-:W-:Y:S01]  /*1c80*/  FFMA R10, R10, R22, R13 ;  /* 0x000000160a0a7223 */ /* 0x000fe2000000000d */
[----:B------:R-:W-:Y:S01]  /*1c90*/  FFMA R12, R24, R12, R23 ;  /* 0x0000000c180c7223 */ /* 0x000fe20000000017 */
[----:B------:R-:W-:Y:S01]  /*1ca0*/  FFMA R17, R18, R8, R17 ;  /* 0x0000000812117223 */ /* 0x000fe20000000011 */
[----:B------:R-:W-:Y:S01]  /*1cb0*/  FFMA R9, R9, R19, R16 ;  /* 0x0000001309097223 */ /* 0x000fe20000000010 */
[----:B------:R-:W-:Y:S01]  /*1cc0*/  IADD3 R8, P5, R4, 0x800, RZ ;  /* 0x0000080004087810 */ /* 0x000fe20007fbe0ff */
[----:B0-----:R-:W-:-:S02]  /*1cd0*/  IMAD.WIDE R6, R20, 0x2, R6 ;  /* 0x0000000214067825 */ /* 0x001fc400078e0206 */
[----:B------:R-:W-:Y:S02]  /*1ce0*/  F2FP.BF16.F32.PACK_AB R10, R17, R10 ;  /* 0x0000000a110a723e */ /* 0x000fe400000010ff */
[----:B------:R-:W-:Y:S02]  /*1cf0*/  F2FP.BF16.F32.PACK_AB R11, R9, R12 ;  /* 0x0000000c090b723e */ /* 0x000fe400000010ff */
[----:B------:R-:W-:-:S03]  /*1d00*/  IADD3.X R9, RZ, R5, RZ, P5, !PT ;  /* 0x00000005ff097210 */ /* 0x000fc60002ffe4ff */
[----:B------:R0:W-:Y:S01]  /*1d10*/  @!P1 STG.E.64 desc[UR6][R6.64], R10 ;  /* 0x0000000a06009986 */ /* 0x0001e2000c101b06 */
[----:B------:R-:W-:Y:S05]  /*1d20*/  @!P0 BRA `(.L_x_0) ;  /* 0xfffffff8009c8947 */ /* 0x000fea000383ffff */
[----:B------:R-:W-:Y:S05]  /*1d30*/  EXIT ;  /* 0x000000000000794d */ /* 0x000fea0003800000 */
.L_x_1:
[----:B------:R-:W-:-:S00]  /*1d40*/  BRA `(.L_x_1) ;  /* 0xfffffffc00fc7947 */ /* 0x000fc0000383ffff */
[----:B------:R-:W-:-:S00]  /*1d50*/  NOP ;  /* 0x0000000000007918 */ /* 0x000fc00000000000 */
        /* <DEDUP_REMOVED lines=10> */
.L_x_2:


//--------------------- .nv.global.init           --------------------------
	.section	.nv.global.init,"aw",@progbits
.nv.global.init:
	.type		_$_str,@object
	.size		_$_str,(.L_0 - _$_str)
_$_str:
        /*0000*/ 	.byte	0x5f, 0x5f, 0x43, 0x55, 0x44, 0x41, 0x5f, 0x46, 0x54, 0x5a, 0x00
.L_0:


//--------------------- .nv.shared.triton_        --------------------------
	.section	.nv.shared.triton_,"aw",@nobits
	.sectionflags	@""
	.align	16
	.zero		1024


//--------------------- .nv.constant0.triton_     --------------------------
	.section	.nv.constant0.triton_,"a",@progbits
	.sectionflags	@""
	.align	4
.nv.constant0.triton_:
	.zero		572
